//
// Generated by NVIDIA NVVM Compiler
//
// Compiler Build ID: CL-36424714
// Cuda compilation tools, release 13.0, V13.0.88
// Based on NVVM 20.0.0
//

.version 9.0
.target sm_100
.address_size 64

	// .globl	_Z8sgemm_v0iiiPfS_S_
.extern .func  (.param .b32 func_retval0) vprintf
(
	.param .b64 vprintf_param_0,
	.param .b64 vprintf_param_1
)
;
// _ZZ5sgemmILi128ELi8ELi128ELi8ELi8EEvPfS0_S0_iiiiiiiiiE4sm_A has been demoted
// _ZZ5sgemmILi128ELi8ELi128ELi8ELi8EEvPfS0_S0_iiiiiiiiiE4sm_B has been demoted
.global .align 1 .b8 $str[42] = {65, 115, 115, 101, 114, 116, 105, 111, 110, 32, 102, 97, 105, 108, 101, 100, 58, 32, 37, 115, 44, 32, 102, 105, 108, 101, 58, 32, 37, 115, 44, 32, 108, 105, 110, 101, 58, 32, 37, 100, 10};
.global .align 1 .b8 $str$1[42] = {98, 108, 107, 95, 100, 105, 109, 95, 120, 32, 42, 32, 84, 72, 82, 69, 65, 68, 95, 84, 73, 76, 69, 95, 88, 32, 61, 61, 32, 66, 76, 79, 67, 75, 95, 84, 73, 76, 69, 95, 78};
.global .align 1 .b8 $str$2[27] = {47, 116, 109, 112, 47, 115, 97, 115, 115, 95, 99, 117, 95, 110, 97, 49, 107, 95, 112, 117, 50, 47, 107, 46, 99, 117};
.global .align 1 .b8 $str$3[42] = {98, 108, 107, 95, 100, 105, 109, 95, 121, 32, 42, 32, 84, 72, 82, 69, 65, 68, 95, 84, 73, 76, 69, 95, 89, 32, 61, 61, 32, 66, 76, 79, 67, 75, 95, 84, 73, 76, 69, 95, 77};
.global .align 1 .b8 $str$6[41] = {109, 105, 110, 40, 66, 76, 79, 67, 75, 95, 84, 73, 76, 69, 95, 75, 44, 32, 75, 32, 45, 32, 105, 41, 32, 61, 61, 32, 66, 76, 79, 67, 75, 95, 84, 73, 76, 69, 95, 75};
.global .align 1 .b8 $str$7[60] = {109, 105, 110, 40, 66, 76, 79, 67, 75, 95, 84, 73, 76, 69, 95, 77, 44, 32, 77, 32, 45, 32, 98, 108, 107, 95, 121, 32, 42, 32, 66, 76, 79, 67, 75, 95, 84, 73, 76, 69, 95, 77, 41, 32, 61, 61, 32, 66, 76, 79, 67, 75, 95, 84, 73, 76, 69, 95, 77};
.global .align 1 .b8 $str$8[60] = {109, 105, 110, 40, 66, 76, 79, 67, 75, 95, 84, 73, 76, 69, 95, 78, 44, 32, 78, 32, 45, 32, 98, 108, 107, 95, 120, 32, 42, 32, 66, 76, 79, 67, 75, 95, 84, 73, 76, 69, 95, 78, 41, 32, 61, 61, 32, 66, 76, 79, 67, 75, 95, 84, 73, 76, 69, 95, 78};

.visible .entry _Z8sgemm_v0iiiPfS_S_(
	.param .u32 _Z8sgemm_v0iiiPfS_S__param_0,
	.param .u32 _Z8sgemm_v0iiiPfS_S__param_1,
	.param .u32 _Z8sgemm_v0iiiPfS_S__param_2,
	.param .u64 .ptr .align 1 _Z8sgemm_v0iiiPfS_S__param_3,
	.param .u64 .ptr .align 1 _Z8sgemm_v0iiiPfS_S__param_4,
	.param .u64 .ptr .align 1 _Z8sgemm_v0iiiPfS_S__param_5
)
{
	.reg .pred 	%p<13>;
	.reg .b32 	%r<46>;
	.reg .b32 	%f<68>;
	.reg .b64 	%rd<40>;

	ld.param.u32 	%r22, [_Z8sgemm_v0iiiPfS_S__param_0];
	ld.param.u32 	%r23, [_Z8sgemm_v0iiiPfS_S__param_1];
	ld.param.u32 	%r21, [_Z8sgemm_v0iiiPfS_S__param_2];
	ld.param.u64 	%rd5, [_Z8sgemm_v0iiiPfS_S__param_3];
	ld.param.u64 	%rd6, [_Z8sgemm_v0iiiPfS_S__param_4];
	ld.param.u64 	%rd4, [_Z8sgemm_v0iiiPfS_S__param_5];
	cvta.to.global.u64 	%rd1, %rd6;
	cvta.to.global.u64 	%rd2, %rd5;
	mov.u32 	%r24, %ctaid.x;
	mov.u32 	%r25, %ntid.x;
	mov.u32 	%r26, %tid.x;
	mad.lo.s32 	%r1, %r24, %r25, %r26;
	mov.u32 	%r27, %ctaid.y;
	mov.u32 	%r28, %ntid.y;
	mov.u32 	%r29, %tid.y;
	mad.lo.s32 	%r30, %r27, %r28, %r29;
	setp.ge.s32 	%p1, %r1, %r22;
	setp.ge.s32 	%p2, %r30, %r23;
	or.pred  	%p3, %p1, %p2;
	@%p3 bra 	$L__BB0_14;
	setp.lt.s32 	%p4, %r21, 1;
	mov.f32 	%f67, 0f00000000;
	@%p4 bra 	$L__BB0_13;
	mul.lo.s32 	%r3, %r21, %r1;
	and.b32  	%r4, %r21, 7;
	setp.lt.u32 	%p5, %r21, 8;
	mov.f32 	%f67, 0f00000000;
	mov.b32 	%r44, 0;
	@%p5 bra 	$L__BB0_5;
	and.b32  	%r44, %r21, 2147483640;
	neg.s32 	%r42, %r44;
	shl.b32 	%r7, %r23, 3;
	add.s64 	%rd3, %rd2, 16;
	mov.f32 	%f67, 0f00000000;
	mul.wide.s32 	%rd11, %r23, 4;
	mov.u32 	%r40, %r3;
	mov.u32 	%r41, %r30;
$L__BB0_4:
	.pragma "nounroll";
	mul.wide.s32 	%rd7, %r40, 4;
	add.s64 	%rd8, %rd3, %rd7;
	ld.global.f32 	%f17, [%rd8+-16];
	mul.wide.s32 	%rd9, %r41, 4;
	add.s64 	%rd10, %rd1, %rd9;
	ld.global.f32 	%f18, [%rd10];
	fma.rn.f32 	%f19, %f17, %f18, %f67;
	ld.global.f32 	%f20, [%rd8+-12];
	add.s64 	%rd12, %rd10, %rd11;
	ld.global.f32 	%f21, [%rd12];
	fma.rn.f32 	%f22, %f20, %f21, %f19;
	ld.global.f32 	%f23, [%rd8+-8];
	add.s64 	%rd13, %rd12, %rd11;
	ld.global.f32 	%f24, [%rd13];
	fma.rn.f32 	%f25, %f23, %f24, %f22;
	ld.global.f32 	%f26, [%rd8+-4];
	add.s64 	%rd14, %rd13, %rd11;
	ld.global.f32 	%f27, [%rd14];
	fma.rn.f32 	%f28, %f26, %f27, %f25;
	ld.global.f32 	%f29, [%rd8];
	add.s64 	%rd15, %rd14, %rd11;
	ld.global.f32 	%f30, [%rd15];
	fma.rn.f32 	%f31, %f29, %f30, %f28;
	ld.global.f32 	%f32, [%rd8+4];
	add.s64 	%rd16, %rd15, %rd11;
	ld.global.f32 	%f33, [%rd16];
	fma.rn.f32 	%f34, %f32, %f33, %f31;
	ld.global.f32 	%f35, [%rd8+8];
	add.s64 	%rd17, %rd16, %rd11;
	ld.global.f32 	%f36, [%rd17];
	fma.rn.f32 	%f37, %f35, %f36, %f34;
	ld.global.f32 	%f38, [%rd8+12];
	add.s64 	%rd18, %rd17, %rd11;
	ld.global.f32 	%f39, [%rd18];
	fma.rn.f32 	%f67, %f38, %f39, %f37;
	add.s32 	%r42, %r42, 8;
	add.s32 	%r41, %r41, %r7;
	add.s32 	%r40, %r40, 8;
	setp.ne.s32 	%p6, %r42, 0;
	@%p6 bra 	$L__BB0_4;
$L__BB0_5:
	setp.eq.s32 	%p7, %r4, 0;
	@%p7 bra 	$L__BB0_13;
	and.b32  	%r15, %r21, 3;
	setp.lt.u32 	%p8, %r4, 4;
	@%p8 bra 	$L__BB0_8;
	add.s32 	%r32, %r44, %r3;
	mul.wide.s32 	%rd19, %r32, 4;
	add.s64 	%rd20, %rd2, %rd19;
	ld.global.f32 	%f41, [%rd20];
	mad.lo.s32 	%r33, %r44, %r23, %r30;
	mul.wide.s32 	%rd21, %r33, 4;
	add.s64 	%rd22, %rd1, %rd21;
	ld.global.f32 	%f42, [%rd22];
	fma.rn.f32 	%f43, %f41, %f42, %f67;
	ld.global.f32 	%f44, [%rd20+4];
	mul.wide.s32 	%rd23, %r23, 4;
	add.s64 	%rd24, %rd22, %rd23;
	ld.global.f32 	%f45, [%rd24];
	fma.rn.f32 	%f46, %f44, %f45, %f43;
	ld.global.f32 	%f47, [%rd20+8];
	add.s64 	%rd25, %rd24, %rd23;
	ld.global.f32 	%f48, [%rd25];
	fma.rn.f32 	%f49, %f47, %f48, %f46;
	ld.global.f32 	%f50, [%rd20+12];
	add.s64 	%rd26, %rd25, %rd23;
	ld.global.f32 	%f51, [%rd26];
	fma.rn.f32 	%f67, %f50, %f51, %f49;
	add.s32 	%r44, %r44, 4;
$L__BB0_8:
	setp.eq.s32 	%p9, %r15, 0;
	@%p9 bra 	$L__BB0_13;
	setp.eq.s32 	%p10, %r15, 1;
	@%p10 bra 	$L__BB0_11;
	add.s32 	%r34, %r44, %r3;
	mul.wide.s32 	%rd27, %r34, 4;
	add.s64 	%rd28, %rd2, %rd27;
	ld.global.f32 	%f53, [%rd28];
	mad.lo.s32 	%r35, %r44, %r23, %r30;
	mul.wide.s32 	%rd29, %r35, 4;
	add.s64 	%rd30, %rd1, %rd29;
	ld.global.f32 	%f54, [%rd30];
	fma.rn.f32 	%f55, %f53, %f54, %f67;
	ld.global.f32 	%f56, [%rd28+4];
	mul.wide.s32 	%rd31, %r23, 4;
	add.s64 	%rd32, %rd30, %rd31;
	ld.global.f32 	%f57, [%rd32];
	fma.rn.f32 	%f67, %f56, %f57, %f55;
	add.s32 	%r44, %r44, 2;
$L__BB0_11:
	and.b32  	%r36, %r21, 1;
	setp.eq.b32 	%p11, %r36, 1;
	not.pred 	%p12, %p11;
	@%p12 bra 	$L__BB0_13;
	add.s32 	%r37, %r44, %r3;
	mul.wide.s32 	%rd33, %r37, 4;
	add.s64 	%rd34, %rd2, %rd33;
	ld.global.f32 	%f58, [%rd34];
	mad.lo.s32 	%r38, %r44, %r23, %r30;
	mul.wide.s32 	%rd35, %r38, 4;
	add.s64 	%rd36, %rd1, %rd35;
	ld.global.f32 	%f59, [%rd36];
	fma.rn.f32 	%f67, %f58, %f59, %f67;
$L__BB0_13:
	mad.lo.s32 	%r39, %r23, %r1, %r30;
	cvta.to.global.u64 	%rd37, %rd4;
	mul.wide.s32 	%rd38, %r39, 4;
	add.s64 	%rd39, %rd37, %rd38;
	st.global.f32 	[%rd39], %f67;
$L__BB0_14:
	ret;

}
	// .globl	_Z5sgemmILi128ELi8ELi128ELi8ELi8EEvPfS0_S0_iiiiiiiii
.visible .entry _Z5sgemmILi128ELi8ELi128ELi8ELi8EEvPfS0_S0_iiiiiiiii(
	.param .u64 .ptr .align 1 _Z5sgemmILi128ELi8ELi128ELi8ELi8EEvPfS0_S0_iiiiiiiii_param_0,
	.param .u64 .ptr .align 1 _Z5sgemmILi128ELi8ELi128ELi8ELi8EEvPfS0_S0_iiiiiiiii_param_1,
	.param .u64 .ptr .align 1 _Z5sgemmILi128ELi8ELi128ELi8ELi8EEvPfS0_S0_iiiiiiiii_param_2,
	.param .u32 _Z5sgemmILi128ELi8ELi128ELi8ELi8EEvPfS0_S0_iiiiiiiii_param_3,
	.param .u32 _Z5sgemmILi128ELi8ELi128ELi8ELi8EEvPfS0_S0_iiiiiiiii_param_4,
	.param .u32 _Z5sgemmILi128ELi8ELi128ELi8ELi8EEvPfS0_S0_iiiiiiiii_param_5,
	.param .u32 _Z5sgemmILi128ELi8ELi128ELi8ELi8EEvPfS0_S0_iiiiiiiii_param_6,
	.param .u32 _Z5sgemmILi128ELi8ELi128ELi8ELi8EEvPfS0_S0_iiiiiiiii_param_7,
	.param .u32 _Z5sgemmILi128ELi8ELi128ELi8ELi8EEvPfS0_S0_iiiiiiiii_param_8,
	.param .u32 _Z5sgemmILi128ELi8ELi128ELi8ELi8EEvPfS0_S0_iiiiiiiii_param_9,
	.param .u32 _Z5sgemmILi128ELi8ELi128ELi8ELi8EEvPfS0_S0_iiiiiiiii_param_10,
	.param .u32 _Z5sgemmILi128ELi8ELi128ELi8ELi8EEvPfS0_S0_iiiiiiiii_param_11
)
{
	.local .align 8 .b8 	__local_depot1[24];
	.reg .b64 	%SP;
	.reg .b64 	%SPL;
	.reg .pred 	%p<22>;
	.reg .b32 	%r<283>;
	.reg .b32 	%f<523>;
	.reg .b64 	%rd<224>;
	// demoted variable
	.shared .align 4 .b8 _ZZ5sgemmILi128ELi8ELi128ELi8ELi8EEvPfS0_S0_iiiiiiiiiE4sm_A[4096];
	// demoted variable
	.shared .align 4 .b8 _ZZ5sgemmILi128ELi8ELi128ELi8ELi8EEvPfS0_S0_iiiiiiiiiE4sm_B[4096];
	mov.u64 	%SPL, __local_depot1;
	cvta.local.u64 	%SP, %SPL;
	ld.param.u64 	%rd14, [_Z5sgemmILi128ELi8ELi128ELi8ELi8EEvPfS0_S0_iiiiiiiii_param_0];
	ld.param.u64 	%rd15, [_Z5sgemmILi128ELi8ELi128ELi8ELi8EEvPfS0_S0_iiiiiiiii_param_1];
	ld.param.u32 	%r47, [_Z5sgemmILi128ELi8ELi128ELi8ELi8EEvPfS0_S0_iiiiiiiii_param_3];
	ld.param.u32 	%r48, [_Z5sgemmILi128ELi8ELi128ELi8ELi8EEvPfS0_S0_iiiiiiiii_param_4];
	ld.param.u32 	%r49, [_Z5sgemmILi128ELi8ELi128ELi8ELi8EEvPfS0_S0_iiiiiiiii_param_5];
	ld.param.u32 	%r50, [_Z5sgemmILi128ELi8ELi128ELi8ELi8EEvPfS0_S0_iiiiiiiii_param_6];
	ld.param.u32 	%r51, [_Z5sgemmILi128ELi8ELi128ELi8ELi8EEvPfS0_S0_iiiiiiiii_param_7];
	ld.param.u32 	%r52, [_Z5sgemmILi128ELi8ELi128ELi8ELi8EEvPfS0_S0_iiiiiiiii_param_8];
	ld.param.u32 	%r53, [_Z5sgemmILi128ELi8ELi128ELi8ELi8EEvPfS0_S0_iiiiiiiii_param_9];
	cvta.to.global.u64 	%rd1, %rd14;
	cvta.to.global.u64 	%rd2, %rd15;
	mov.u32 	%r56, %ntid.x;
	mov.u32 	%r1, %ntid.y;
	mov.u32 	%r2, %tid.x;
	mov.u32 	%r3, %tid.y;
	mad.lo.s32 	%r4, %r3, %r1, %r2;
	mul.lo.s32 	%r5, %r56, %r1;
	setp.eq.s32 	%p1, %r56, 16;
	@%p1 bra 	$L__BB1_2;
	add.u64 	%rd16, %SP, 0;
	add.u64 	%rd17, %SPL, 0;
	mov.u64 	%rd18, $str$1;
	cvta.global.u64 	%rd19, %rd18;
	st.local.u64 	[%rd17], %rd19;
	mov.u64 	%rd20, $str$2;
	cvta.global.u64 	%rd21, %rd20;
	st.local.u64 	[%rd17+8], %rd21;
	mov.b32 	%r57, 75;
	st.local.u32 	[%rd17+16], %r57;
	mov.u64 	%rd22, $str;
	cvta.global.u64 	%rd23, %rd22;
	{ // callseq 0, 0
	.param .b64 param0;
	st.param.b64 	[param0], %rd23;
	.param .b64 param1;
	st.param.b64 	[param1], %rd16;
	.param .b32 retval0;
	call.uni (retval0), 
	vprintf, 
	(
	param0, 
	param1
	);
	ld.param.b32 	%r58, [retval0];
	} // callseq 0
	membar.gl;
	// begin inline asm
	trap;
	// end inline asm
$L__BB1_2:
	setp.eq.s32 	%p2, %r1, 16;
	@%p2 bra 	$L__BB1_4;
	add.u64 	%rd24, %SP, 0;
	add.u64 	%rd25, %SPL, 0;
	mov.u64 	%rd26, $str$3;
	cvta.global.u64 	%rd27, %rd26;
	st.local.u64 	[%rd25], %rd27;
	mov.u64 	%rd28, $str$2;
	cvta.global.u64 	%rd29, %rd28;
	st.local.u64 	[%rd25+8], %rd29;
	mov.b32 	%r60, 76;
	st.local.u32 	[%rd25+16], %r60;
	mov.u64 	%rd30, $str;
	cvta.global.u64 	%rd31, %rd30;
	{ // callseq 1, 0
	.param .b64 param0;
	st.param.b64 	[param0], %rd31;
	.param .b64 param1;
	st.param.b64 	[param1], %rd24;
	.param .b32 retval0;
	call.uni (retval0), 
	vprintf, 
	(
	param0, 
	param1
	);
	ld.param.b32 	%r61, [retval0];
	} // callseq 1
	membar.gl;
	// begin inline asm
	trap;
	// end inline asm
$L__BB1_4:
	mov.u32 	%r63, %ctaid.y;
	shl.b32 	%r6, %r63, 7;
	mov.u32 	%r64, %ctaid.x;
	shl.b32 	%r7, %r64, 7;
	setp.lt.s32 	%p3, %r48, 1;
	mov.f32 	%f395, 0f00000000;
	mov.f32 	%f396, %f395;
	mov.f32 	%f397, %f395;
	mov.f32 	%f398, %f395;
	mov.f32 	%f399, %f395;
	mov.f32 	%f400, %f395;
	mov.f32 	%f401, %f395;
	mov.f32 	%f402, %f395;
	mov.f32 	%f403, %f395;
	mov.f32 	%f404, %f395;
	mov.f32 	%f405, %f395;
	mov.f32 	%f406, %f395;
	mov.f32 	%f407, %f395;
	mov.f32 	%f408, %f395;
	mov.f32 	%f409, %f395;
	mov.f32 	%f410, %f395;
	mov.f32 	%f411, %f395;
	mov.f32 	%f412, %f395;
	mov.f32 	%f413, %f395;
	mov.f32 	%f414, %f395;
	mov.f32 	%f415, %f395;
	mov.f32 	%f416, %f395;
	mov.f32 	%f417, %f395;
	mov.f32 	%f418, %f395;
	mov.f32 	%f419, %f395;
	mov.f32 	%f420, %f395;
	mov.f32 	%f421, %f395;
	mov.f32 	%f422, %f395;
	mov.f32 	%f423, %f395;
	mov.f32 	%f424, %f395;
	mov.f32 	%f425, %f395;
	mov.f32 	%f426, %f395;
	mov.f32 	%f427, %f395;
	mov.f32 	%f428, %f395;
	mov.f32 	%f429, %f395;
	mov.f32 	%f430, %f395;
	mov.f32 	%f431, %f395;
	mov.f32 	%f432, %f395;
	mov.f32 	%f433, %f395;
	mov.f32 	%f434, %f395;
	mov.f32 	%f435, %f395;
	mov.f32 	%f436, %f395;
	mov.f32 	%f437, %f395;
	mov.f32 	%f438, %f395;
	mov.f32 	%f439, %f395;
	mov.f32 	%f440, %f395;
	mov.f32 	%f441, %f395;
	mov.f32 	%f442, %f395;
	mov.f32 	%f443, %f395;
	mov.f32 	%f444, %f395;
	mov.f32 	%f445, %f395;
	mov.f32 	%f446, %f395;
	mov.f32 	%f447, %f395;
	mov.f32 	%f448, %f395;
	mov.f32 	%f449, %f395;
	mov.f32 	%f450, %f395;
	mov.f32 	%f451, %f395;
	mov.f32 	%f452, %f395;
	mov.f32 	%f453, %f395;
	mov.f32 	%f454, %f395;
	mov.f32 	%f455, %f395;
	mov.f32 	%f456, %f395;
	mov.f32 	%f457, %f395;
	mov.f32 	%f458, %f395;
	@%p3 bra 	$L__BB1_30;
	sub.s32 	%r8, %r47, %r6;
	sub.s32 	%r9, %r49, %r7;
	add.s32 	%r10, %r4, %r5;
	max.u32 	%r66, %r10, 256;
	setp.lt.u32 	%p4, %r10, 256;
	selp.u32 	%r67, 1, 0, %p4;
	add.s32 	%r68, %r10, %r67;
	sub.s32 	%r69, %r66, %r68;
	div.u32 	%r70, %r69, %r5;
	add.s32 	%r11, %r70, %r67;
	add.s32 	%r71, %r11, 1;
	and.b32  	%r12, %r71, 3;
	shr.u32 	%r72, %r4, 1;
	shl.b32 	%r73, %r4, 2;
	and.b32  	%r74, %r73, 4;
	mul.lo.s32 	%r75, %r72, %r50;
	cvt.s64.s32 	%rd32, %r75;
	mul.lo.s32 	%r76, %r74, %r51;
	cvt.s64.s32 	%rd33, %r76;
	add.s64 	%rd3, %rd32, %rd33;
	shr.u32 	%r77, %r10, 1;
	shl.b32 	%r78, %r10, 2;
	and.b32  	%r79, %r78, 4;
	mul.lo.s32 	%r80, %r77, %r50;
	cvt.s64.s32 	%rd34, %r80;
	mul.lo.s32 	%r81, %r79, %r51;
	cvt.s64.s32 	%rd35, %r81;
	add.s64 	%rd4, %rd34, %rd35;
	add.s32 	%r13, %r10, %r5;
	shr.u32 	%r82, %r13, 1;
	shl.b32 	%r83, %r13, 2;
	and.b32  	%r84, %r83, 4;
	mul.lo.s32 	%r85, %r82, %r50;
	cvt.s64.s32 	%rd36, %r85;
	mul.lo.s32 	%r86, %r84, %r51;
	cvt.s64.s32 	%rd37, %r86;
	add.s64 	%rd5, %rd36, %rd37;
	shr.u32 	%r87, %r4, 5;
	and.b32  	%r88, %r73, 124;
	mul.lo.s32 	%r89, %r87, %r52;
	cvt.s64.s32 	%rd38, %r89;
	mul.lo.s32 	%r90, %r88, %r53;
	cvt.s64.s32 	%rd39, %r90;
	add.s64 	%rd6, %rd38, %rd39;
	shr.u32 	%r91, %r10, 5;
	and.b32  	%r92, %r78, 124;
	mul.lo.s32 	%r93, %r91, %r52;
	cvt.s64.s32 	%rd40, %r93;
	mul.lo.s32 	%r94, %r92, %r53;
	cvt.s64.s32 	%rd41, %r94;
	add.s64 	%rd7, %rd40, %rd41;
	shr.u32 	%r95, %r13, 5;
	and.b32  	%r96, %r83, 124;
	mul.lo.s32 	%r97, %r95, %r52;
	cvt.s64.s32 	%rd42, %r97;
	mul.lo.s32 	%r98, %r96, %r53;
	cvt.s64.s32 	%rd43, %r98;
	add.s64 	%rd8, %rd42, %rd43;
	mul.lo.s32 	%r99, %r53, %r7;
	cvt.s64.s32 	%rd9, %r99;
	mul.lo.s32 	%r100, %r50, %r6;
	cvt.s64.s32 	%rd10, %r100;
	mov.b32 	%r270, 0;
	mov.f32 	%f395, 0f00000000;
$L__BB1_6:
	mul.lo.s32 	%r101, %r270, %r51;
	cvt.s64.s32 	%rd44, %r101;
	add.s64 	%rd11, %rd44, %rd10;
	mul.lo.s32 	%r102, %r270, %r52;
	cvt.s64.s32 	%rd45, %r102;
	add.s64 	%rd12, %rd45, %rd9;
	sub.s32 	%r103, %r48, %r270;
	setp.gt.s32 	%p5, %r103, 7;
	@%p5 bra 	$L__BB1_8;
	add.u64 	%rd46, %SP, 0;
	add.u64 	%rd47, %SPL, 0;
	mov.u64 	%rd48, $str$6;
	cvta.global.u64 	%rd49, %rd48;
	st.local.u64 	[%rd47], %rd49;
	mov.u64 	%rd50, $str$2;
	cvta.global.u64 	%rd51, %rd50;
	st.local.u64 	[%rd47+8], %rd51;
	mov.b32 	%r104, 102;
	st.local.u32 	[%rd47+16], %r104;
	mov.u64 	%rd52, $str;
	cvta.global.u64 	%rd53, %rd52;
	{ // callseq 2, 0
	.param .b64 param0;
	st.param.b64 	[param0], %rd53;
	.param .b64 param1;
	st.param.b64 	[param1], %rd46;
	.param .b32 retval0;
	call.uni (retval0), 
	vprintf, 
	(
	param0, 
	param1
	);
	ld.param.b32 	%r105, [retval0];
	} // callseq 2
	membar.gl;
	// begin inline asm
	trap;
	// end inline asm
$L__BB1_8:
	setp.gt.s32 	%p6, %r8, 127;
	@%p6 bra 	$L__BB1_10;
	add.u64 	%rd54, %SP, 0;
	add.u64 	%rd55, %SPL, 0;
	mov.u64 	%rd56, $str$7;
	cvta.global.u64 	%rd57, %rd56;
	st.local.u64 	[%rd55], %rd57;
	mov.u64 	%rd58, $str$2;
	cvta.global.u64 	%rd59, %rd58;
	st.local.u64 	[%rd55+8], %rd59;
	mov.b32 	%r107, 103;
	st.local.u32 	[%rd55+16], %r107;
	mov.u64 	%rd60, $str;
	cvta.global.u64 	%rd61, %rd60;
	{ // callseq 3, 0
	.param .b64 param0;
	st.param.b64 	[param0], %rd61;
	.param .b64 param1;
	st.param.b64 	[param1], %rd54;
	.param .b32 retval0;
	call.uni (retval0), 
	vprintf, 
	(
	param0, 
	param1
	);
	ld.param.b32 	%r108, [retval0];
	} // callseq 3
	membar.gl;
	// begin inline asm
	trap;
	// end inline asm
$L__BB1_10:
	setp.gt.u32 	%p7, %r4, 255;
	@%p7 bra 	$L__BB1_18;
	setp.eq.s32 	%p8, %r12, 0;
	mov.u32 	%r271, %r4;
	@%p8 bra 	$L__BB1_15;
	setp.eq.s32 	%p9, %r12, 1;
	add.s64 	%rd62, %rd11, %rd3;
	shl.b64 	%rd63, %rd62, 2;
	add.s64 	%rd64, %rd1, %rd63;
	ld.global.v4.f32 	{%f259, %f260, %f261, %f262}, [%rd64];
	shl.b32 	%r110, %r4, 11;
	and.b32  	%r111, %r110, 2048;
	mov.u32 	%r112, _ZZ5sgemmILi128ELi8ELi128ELi8ELi8EEvPfS0_S0_iiiiiiiiiE4sm_A;
	add.s32 	%r113, %r112, %r111;
	shl.b32 	%r114, %r4, 1;
	and.b32  	%r115, %r114, -4;
	add.s32 	%r116, %r113, %r115;
	st.shared.f32 	[%r116], %f259;
	st.shared.f32 	[%r116+512], %f260;
	st.shared.f32 	[%r116+1024], %f261;
	st.shared.f32 	[%r116+1536], %f262;
	mov.u32 	%r271, %r10;
	@%p9 bra 	$L__BB1_15;
	setp.eq.s32 	%p10, %r12, 2;
	add.s64 	%rd65, %rd11, %rd4;
	shl.b64 	%rd66, %rd65, 2;
	add.s64 	%rd67, %rd1, %rd66;
	ld.global.v4.f32 	{%f263, %f264, %f265, %f266}, [%rd67];
	shl.b32 	%r117, %r10, 11;
	and.b32  	%r118, %r117, 2048;
	mov.u32 	%r119, _ZZ5sgemmILi128ELi8ELi128ELi8ELi8EEvPfS0_S0_iiiiiiiiiE4sm_A;
	add.s32 	%r120, %r119, %r118;
	shl.b32 	%r121, %r10, 1;
	and.b32  	%r122, %r121, -4;
	add.s32 	%r123, %r120, %r122;
	st.shared.f32 	[%r123], %f263;
	st.shared.f32 	[%r123+512], %f264;
	st.shared.f32 	[%r123+1024], %f265;
	st.shared.f32 	[%r123+1536], %f266;
	mov.u32 	%r271, %r13;
	@%p10 bra 	$L__BB1_15;
	add.s32 	%r271, %r13, %r5;
	add.s64 	%rd68, %rd11, %rd5;
	shl.b64 	%rd69, %rd68, 2;
	add.s64 	%rd70, %rd1, %rd69;
	ld.global.v4.f32 	{%f267, %f268, %f269, %f270}, [%rd70];
	shl.b32 	%r124, %r13, 11;
	and.b32  	%r125, %r124, 2048;
	mov.u32 	%r126, _ZZ5sgemmILi128ELi8ELi128ELi8ELi8EEvPfS0_S0_iiiiiiiiiE4sm_A;
	add.s32 	%r127, %r126, %r125;
	shl.b32 	%r128, %r13, 1;
	and.b32  	%r129, %r128, -4;
	add.s32 	%r130, %r127, %r129;
	st.shared.f32 	[%r130], %f267;
	st.shared.f32 	[%r130+512], %f268;
	st.shared.f32 	[%r130+1024], %f269;
	st.shared.f32 	[%r130+1536], %f270;
$L__BB1_15:
	setp.lt.u32 	%p11, %r11, 3;
	@%p11 bra 	$L__BB1_18;
	shl.b32 	%r131, %r5, 1;
	add.s32 	%r278, %r131, %r271;
	shl.b32 	%r272, %r271, 2;
	shl.b32 	%r132, %r5, 3;
	add.s32 	%r277, %r132, %r272;
	mad.lo.s32 	%r276, %r5, 3, %r271;
	mad.lo.s32 	%r275, %r5, 12, %r272;
	add.s32 	%r273, %r5, %r271;
	shl.b32 	%r274, %r273, 2;
$L__BB1_17:
	shr.u32 	%r133, %r271, 1;
	and.b32  	%r134, %r272, 4;
	mul.lo.s32 	%r135, %r133, %r50;
	cvt.s64.s32 	%rd71, %r135;
	add.s64 	%rd72, %rd11, %rd71;
	mul.lo.s32 	%r136, %r134, %r51;
	cvt.s64.s32 	%rd73, %r136;
	add.s64 	%rd74, %rd72, %rd73;
	shl.b64 	%rd75, %rd74, 2;
	add.s64 	%rd76, %rd1, %rd75;
	ld.global.v4.f32 	{%f271, %f272, %f273, %f274}, [%rd76];
	shl.b32 	%r137, %r272, 9;
	and.b32  	%r138, %r137, 2048;
	mov.u32 	%r139, _ZZ5sgemmILi128ELi8ELi128ELi8ELi8EEvPfS0_S0_iiiiiiiiiE4sm_A;
	add.s32 	%r140, %r139, %r138;
	shl.b32 	%r141, %r133, 2;
	add.s32 	%r142, %r140, %r141;
	st.shared.f32 	[%r142], %f271;
	st.shared.f32 	[%r142+512], %f272;
	st.shared.f32 	[%r142+1024], %f273;
	st.shared.f32 	[%r142+1536], %f274;
	add.s32 	%r143, %r271, %r5;
	shr.u32 	%r144, %r273, 1;
	and.b32  	%r145, %r274, 4;
	mul.lo.s32 	%r146, %r144, %r50;
	cvt.s64.s32 	%rd77, %r146;
	add.s64 	%rd78, %rd11, %rd77;
	mul.lo.s32 	%r147, %r145, %r51;
	cvt.s64.s32 	%rd79, %r147;
	add.s64 	%rd80, %rd78, %rd79;
	shl.b64 	%rd81, %rd80, 2;
	add.s64 	%rd82, %rd1, %rd81;
	ld.global.v4.f32 	{%f275, %f276, %f277, %f278}, [%rd82];
	shl.b32 	%r148, %r274, 9;
	and.b32  	%r149, %r148, 2048;
	add.s32 	%r150, %r139, %r149;
	shl.b32 	%r151, %r144, 2;
	add.s32 	%r152, %r150, %r151;
	st.shared.f32 	[%r152], %f275;
	st.shared.f32 	[%r152+512], %f276;
	st.shared.f32 	[%r152+1024], %f277;
	st.shared.f32 	[%r152+1536], %f278;
	add.s32 	%r153, %r143, %r5;
	shr.u32 	%r154, %r278, 1;
	and.b32  	%r155, %r277, 4;
	mul.lo.s32 	%r156, %r154, %r50;
	cvt.s64.s32 	%rd83, %r156;
	add.s64 	%rd84, %rd11, %rd83;
	mul.lo.s32 	%r157, %r155, %r51;
	cvt.s64.s32 	%rd85, %r157;
	add.s64 	%rd86, %rd84, %rd85;
	shl.b64 	%rd87, %rd86, 2;
	add.s64 	%rd88, %rd1, %rd87;
	ld.global.v4.f32 	{%f279, %f280, %f281, %f282}, [%rd88];
	shl.b32 	%r158, %r277, 9;
	and.b32  	%r159, %r158, 2048;
	add.s32 	%r160, %r139, %r159;
	shl.b32 	%r161, %r154, 2;
	add.s32 	%r162, %r160, %r161;
	st.shared.f32 	[%r162], %f279;
	st.shared.f32 	[%r162+512], %f280;
	st.shared.f32 	[%r162+1024], %f281;
	st.shared.f32 	[%r162+1536], %f282;
	add.s32 	%r163, %r153, %r5;
	shr.u32 	%r164, %r276, 1;
	and.b32  	%r165, %r275, 4;
	mul.lo.s32 	%r166, %r164, %r50;
	cvt.s64.s32 	%rd89, %r166;
	add.s64 	%rd90, %rd11, %rd89;
	mul.lo.s32 	%r167, %r165, %r51;
	cvt.s64.s32 	%rd91, %r167;
	add.s64 	%rd92, %rd90, %rd91;
	shl.b64 	%rd93, %rd92, 2;
	add.s64 	%rd94, %rd1, %rd93;
	ld.global.v4.f32 	{%f283, %f284, %f285, %f286}, [%rd94];
	shl.b32 	%r168, %r275, 9;
	and.b32  	%r169, %r168, 2048;
	add.s32 	%r170, %r139, %r169;
	shl.b32 	%r171, %r164, 2;
	add.s32 	%r172, %r170, %r171;
	st.shared.f32 	[%r172], %f283;
	st.shared.f32 	[%r172+512], %f284;
	st.shared.f32 	[%r172+1024], %f285;
	st.shared.f32 	[%r172+1536], %f286;
	add.s32 	%r271, %r163, %r5;
	shl.b32 	%r173, %r5, 2;
	add.s32 	%r278, %r278, %r173;
	shl.b32 	%r174, %r5, 4;
	add.s32 	%r277, %r277, %r174;
	add.s32 	%r276, %r276, %r173;
	add.s32 	%r275, %r275, %r174;
	add.s32 	%r274, %r274, %r174;
	add.s32 	%r273, %r273, %r173;
	add.s32 	%r272, %r272, %r174;
	setp.lt.u32 	%p12, %r271, 256;
	@%p12 bra 	$L__BB1_17;
$L__BB1_18:
	setp.gt.s32 	%p13, %r9, 127;
	@%p13 bra 	$L__BB1_20;
	add.u64 	%rd95, %SP, 0;
	add.u64 	%rd96, %SPL, 0;
	mov.u64 	%rd97, $str$8;
	cvta.global.u64 	%rd98, %rd97;
	st.local.u64 	[%rd96], %rd98;
	mov.u64 	%rd99, $str$2;
	cvta.global.u64 	%rd100, %rd99;
	st.local.u64 	[%rd96+8], %rd100;
	mov.b32 	%r175, 119;
	st.local.u32 	[%rd96+16], %r175;
	mov.u64 	%rd101, $str;
	cvta.global.u64 	%rd102, %rd101;
	{ // callseq 4, 0
	.param .b64 param0;
	st.param.b64 	[param0], %rd102;
	.param .b64 param1;
	st.param.b64 	[param1], %rd95;
	.param .b32 retval0;
	call.uni (retval0), 
	vprintf, 
	(
	param0, 
	param1
	);
	ld.param.b32 	%r176, [retval0];
	} // callseq 4
	membar.gl;
	// begin inline asm
	trap;
	// end inline asm
$L__BB1_20:
	@%p7 bra 	$L__BB1_27;
	setp.eq.s32 	%p15, %r12, 0;
	mov.u32 	%r280, %r4;
	@%p15 bra 	$L__BB1_25;
	setp.eq.s32 	%p16, %r12, 1;
	add.s64 	%rd103, %rd12, %rd6;
	shl.b64 	%rd104, %rd103, 2;
	add.s64 	%rd105, %rd2, %rd104;
	ld.global.v4.f32 	{%f287, %f288, %f289, %f290}, [%rd105];
	shl.b32 	%r178, %r4, 4;
	and.b32  	%r179, %r178, -512;
	mov.u32 	%r180, _ZZ5sgemmILi128ELi8ELi128ELi8ELi8EEvPfS0_S0_iiiiiiiiiE4sm_B;
	add.s32 	%r181, %r180, %r179;
	and.b32  	%r182, %r178, 496;
	add.s32 	%r183, %r181, %r182;
	st.shared.v4.f32 	[%r183], {%f287, %f288, %f289, %f290};
	mov.u32 	%r280, %r10;
	@%p16 bra 	$L__BB1_25;
	setp.eq.s32 	%p17, %r12, 2;
	add.s64 	%rd106, %rd12, %rd7;
	shl.b64 	%rd107, %rd106, 2;
	add.s64 	%rd108, %rd2, %rd107;
	ld.global.v4.f32 	{%f291, %f292, %f293, %f294}, [%rd108];
	shl.b32 	%r184, %r10, 4;
	and.b32  	%r185, %r184, -512;
	mov.u32 	%r186, _ZZ5sgemmILi128ELi8ELi128ELi8ELi8EEvPfS0_S0_iiiiiiiiiE4sm_B;
	add.s32 	%r187, %r186, %r185;
	and.b32  	%r188, %r184, 496;
	add.s32 	%r189, %r187, %r188;
	st.shared.v4.f32 	[%r189], {%f291, %f292, %f293, %f294};
	mov.u32 	%r280, %r13;
	@%p17 bra 	$L__BB1_25;
	add.s32 	%r280, %r13, %r5;
	add.s64 	%rd109, %rd12, %rd8;
	shl.b64 	%rd110, %rd109, 2;
	add.s64 	%rd111, %rd2, %rd110;
	ld.global.v4.f32 	{%f295, %f296, %f297, %f298}, [%rd111];
	shl.b32 	%r190, %r13, 4;
	and.b32  	%r191, %r190, -512;
	mov.u32 	%r192, _ZZ5sgemmILi128ELi8ELi128ELi8ELi8EEvPfS0_S0_iiiiiiiiiE4sm_B;
	add.s32 	%r193, %r192, %r191;
	and.b32  	%r194, %r190, 496;
	add.s32 	%r195, %r193, %r194;
	st.shared.v4.f32 	[%r195], {%f295, %f296, %f297, %f298};
$L__BB1_25:
	setp.lt.u32 	%p18, %r11, 3;
	@%p18 bra 	$L__BB1_27;
$L__BB1_26:
	shr.u32 	%r196, %r280, 5;
	shl.b32 	%r197, %r280, 2;
	and.b32  	%r198, %r197, 124;
	shl.b32 	%r199, %r196, 9;
	mov.u32 	%r200, _ZZ5sgemmILi128ELi8ELi128ELi8ELi8EEvPfS0_S0_iiiiiiiiiE4sm_B;
	add.s32 	%r201, %r200, %r199;
	shl.b32 	%r202, %r280, 4;
	and.b32  	%r203, %r202, 496;
	add.s32 	%r204, %r201, %r203;
	mul.lo.s32 	%r205, %r196, %r52;
	cvt.s64.s32 	%rd112, %r205;
	add.s64 	%rd113, %rd12, %rd112;
	mul.lo.s32 	%r206, %r198, %r53;
	cvt.s64.s32 	%rd114, %r206;
	add.s64 	%rd115, %rd113, %rd114;
	shl.b64 	%rd116, %rd115, 2;
	add.s64 	%rd117, %rd2, %rd116;
	ld.global.v4.f32 	{%f299, %f300, %f301, %f302}, [%rd117];
	st.shared.v4.f32 	[%r204], {%f299, %f300, %f301, %f302};
	add.s32 	%r207, %r280, %r5;
	shr.u32 	%r208, %r207, 5;
	shl.b32 	%r209, %r207, 2;
	and.b32  	%r210, %r209, 124;
	shl.b32 	%r211, %r208, 9;
	add.s32 	%r212, %r200, %r211;
	shl.b32 	%r213, %r207, 4;
	and.b32  	%r214, %r213, 496;
	add.s32 	%r215, %r212, %r214;
	mul.lo.s32 	%r216, %r208, %r52;
	cvt.s64.s32 	%rd118, %r216;
	add.s64 	%rd119, %rd12, %rd118;
	mul.lo.s32 	%r217, %r210, %r53;
	cvt.s64.s32 	%rd120, %r217;
	add.s64 	%rd121, %rd119, %rd120;
	shl.b64 	%rd122, %rd121, 2;
	add.s64 	%rd123, %rd2, %rd122;
	ld.global.v4.f32 	{%f303, %f304, %f305, %f306}, [%rd123];
	st.shared.v4.f32 	[%r215], {%f303, %f304, %f305, %f306};
	add.s32 	%r218, %r207, %r5;
	shr.u32 	%r219, %r218, 5;
	shl.b32 	%r220, %r218, 2;
	and.b32  	%r221, %r220, 124;
	shl.b32 	%r222, %r219, 9;
	add.s32 	%r223, %r200, %r222;
	shl.b32 	%r224, %r218, 4;
	and.b32  	%r225, %r224, 496;
	add.s32 	%r226, %r223, %r225;
	mul.lo.s32 	%r227, %r219, %r52;
	cvt.s64.s32 	%rd124, %r227;
	add.s64 	%rd125, %rd12, %rd124;
	mul.lo.s32 	%r228, %r221, %r53;
	cvt.s64.s32 	%rd126, %r228;
	add.s64 	%rd127, %rd125, %rd126;
	shl.b64 	%rd128, %rd127, 2;
	add.s64 	%rd129, %rd2, %rd128;
	ld.global.v4.f32 	{%f307, %f308, %f309, %f310}, [%rd129];
	st.shared.v4.f32 	[%r226], {%f307, %f308, %f309, %f310};
	add.s32 	%r229, %r218, %r5;
	shr.u32 	%r230, %r229, 5;
	shl.b32 	%r231, %r229, 2;
	and.b32  	%r232, %r231, 124;
	shl.b32 	%r233, %r230, 9;
	add.s32 	%r234, %r200, %r233;
	shl.b32 	%r235, %r229, 4;
	and.b32  	%r236, %r235, 496;
	add.s32 	%r237, %r234, %r236;
	mul.lo.s32 	%r238, %r230, %r52;
	cvt.s64.s32 	%rd130, %r238;
	add.s64 	%rd131, %rd12, %rd130;
	mul.lo.s32 	%r239, %r232, %r53;
	cvt.s64.s32 	%rd132, %r239;
	add.s64 	%rd133, %rd131, %rd132;
	shl.b64 	%rd134, %rd133, 2;
	add.s64 	%rd135, %rd2, %rd134;
	ld.global.v4.f32 	{%f311, %f312, %f313, %f314}, [%rd135];
	st.shared.v4.f32 	[%r237], {%f311, %f312, %f313, %f314};
	add.s32 	%r280, %r229, %r5;
	setp.lt.u32 	%p19, %r280, 256;
	@%p19 bra 	$L__BB1_26;
$L__BB1_27:
	bar.sync 	0;
	mov.b32 	%r282, 0;
$L__BB1_28:
	shl.b32 	%r241, %r282, 9;
	mov.u32 	%r242, _ZZ5sgemmILi128ELi8ELi128ELi8ELi8EEvPfS0_S0_iiiiiiiiiE4sm_A;
	add.s32 	%r243, %r242, %r241;
	shl.b32 	%r244, %r3, 5;
	add.s32 	%r245, %r243, %r244;
	ld.shared.f32 	%f315, [%r245];
	ld.shared.f32 	%f316, [%r245+4];
	ld.shared.f32 	%f317, [%r245+8];
	ld.shared.f32 	%f318, [%r245+12];
	ld.shared.f32 	%f319, [%r245+16];
	ld.shared.f32 	%f320, [%r245+20];
	ld.shared.f32 	%f321, [%r245+24];
	ld.shared.f32 	%f322, [%r245+28];
	mov.u32 	%r246, _ZZ5sgemmILi128ELi8ELi128ELi8ELi8EEvPfS0_S0_iiiiiiiiiE4sm_B;
	add.s32 	%r247, %r246, %r241;
	shl.b32 	%r248, %r2, 5;
	add.s32 	%r249, %r247, %r248;
	ld.shared.f32 	%f323, [%r249];
	ld.shared.f32 	%f324, [%r249+4];
	ld.shared.f32 	%f325, [%r249+8];
	ld.shared.f32 	%f326, [%r249+12];
	ld.shared.f32 	%f327, [%r249+16];
	ld.shared.f32 	%f328, [%r249+20];
	ld.shared.f32 	%f329, [%r249+24];
	ld.shared.f32 	%f330, [%r249+28];
	fma.rn.f32 	%f458, %f315, %f323, %f458;
	fma.rn.f32 	%f457, %f315, %f324, %f457;
	fma.rn.f32 	%f456, %f315, %f325, %f456;
	fma.rn.f32 	%f455, %f315, %f326, %f455;
	fma.rn.f32 	%f454, %f315, %f327, %f454;
	fma.rn.f32 	%f453, %f315, %f328, %f453;
	fma.rn.f32 	%f452, %f315, %f329, %f452;
	fma.rn.f32 	%f451, %f315, %f330, %f451;
	fma.rn.f32 	%f450, %f316, %f323, %f450;
	fma.rn.f32 	%f449, %f316, %f324, %f449;
	fma.rn.f32 	%f448, %f316, %f325, %f448;
	fma.rn.f32 	%f447, %f316, %f326, %f447;
	fma.rn.f32 	%f446, %f316, %f327, %f446;
	fma.rn.f32 	%f445, %f316, %f328, %f445;
	fma.rn.f32 	%f444, %f316, %f329, %f444;
	fma.rn.f32 	%f443, %f316, %f330, %f443;
	fma.rn.f32 	%f442, %f317, %f323, %f442;
	fma.rn.f32 	%f441, %f317, %f324, %f441;
	fma.rn.f32 	%f440, %f317, %f325, %f440;
	fma.rn.f32 	%f439, %f317, %f326, %f439;
	fma.rn.f32 	%f438, %f317, %f327, %f438;
	fma.rn.f32 	%f437, %f317, %f328, %f437;
	fma.rn.f32 	%f436, %f317, %f329, %f436;
	fma.rn.f32 	%f435, %f317, %f330, %f435;
	fma.rn.f32 	%f434, %f318, %f323, %f434;
	fma.rn.f32 	%f433, %f318, %f324, %f433;
	fma.rn.f32 	%f432, %f318, %f325, %f432;
	fma.rn.f32 	%f431, %f318, %f326, %f431;
	fma.rn.f32 	%f430, %f318, %f327, %f430;
	fma.rn.f32 	%f429, %f318, %f328, %f429;
	fma.rn.f32 	%f428, %f318, %f329, %f428;
	fma.rn.f32 	%f427, %f318, %f330, %f427;
	fma.rn.f32 	%f426, %f319, %f323, %f426;
	fma.rn.f32 	%f425, %f319, %f324, %f425;
	fma.rn.f32 	%f424, %f319, %f325, %f424;
	fma.rn.f32 	%f423, %f319, %f326, %f423;
	fma.rn.f32 	%f422, %f319, %f327, %f422;
	fma.rn.f32 	%f421, %f319, %f328, %f421;
	fma.rn.f32 	%f420, %f319, %f329, %f420;
	fma.rn.f32 	%f419, %f319, %f330, %f419;
	fma.rn.f32 	%f418, %f320, %f323, %f418;
	fma.rn.f32 	%f417, %f320, %f324, %f417;
	fma.rn.f32 	%f416, %f320, %f325, %f416;
	fma.rn.f32 	%f415, %f320, %f326, %f415;
	fma.rn.f32 	%f414, %f320, %f327, %f414;
	fma.rn.f32 	%f413, %f320, %f328, %f413;
	fma.rn.f32 	%f412, %f320, %f329, %f412;
	fma.rn.f32 	%f411, %f320, %f330, %f411;
	fma.rn.f32 	%f410, %f321, %f323, %f410;
	fma.rn.f32 	%f409, %f321, %f324, %f409;
	fma.rn.f32 	%f408, %f321, %f325, %f408;
	fma.rn.f32 	%f407, %f321, %f326, %f407;
	fma.rn.f32 	%f406, %f321, %f327, %f406;
	fma.rn.f32 	%f405, %f321, %f328, %f405;
	fma.rn.f32 	%f404, %f321, %f329, %f404;
	fma.rn.f32 	%f403, %f321, %f330, %f403;
	fma.rn.f32 	%f402, %f322, %f323, %f402;
	fma.rn.f32 	%f401, %f322, %f324, %f401;
	fma.rn.f32 	%f400, %f322, %f325, %f400;
	fma.rn.f32 	%f399, %f322, %f326, %f399;
	fma.rn.f32 	%f398, %f322, %f327, %f398;
	fma.rn.f32 	%f397, %f322, %f328, %f397;
	fma.rn.f32 	%f396, %f322, %f329, %f396;
	fma.rn.f32 	%f395, %f322, %f330, %f395;
	add.s32 	%r282, %r282, 1;
	setp.ne.s32 	%p20, %r282, 8;
	@%p20 bra 	$L__BB1_28;
	bar.sync 	0;
	add.s32 	%r270, %r270, 8;
	setp.lt.s32 	%p21, %r270, %r48;
	@%p21 bra 	$L__BB1_6;
$L__BB1_30:
	ld.param.u32 	%r269, [_Z5sgemmILi128ELi8ELi128ELi8ELi8EEvPfS0_S0_iiiiiiiii_param_11];
	ld.param.u32 	%r268, [_Z5sgemmILi128ELi8ELi128ELi8ELi8EEvPfS0_S0_iiiiiiiii_param_10];
	ld.param.u64 	%rd223, [_Z5sgemmILi128ELi8ELi128ELi8ELi8EEvPfS0_S0_iiiiiiiii_param_2];
	cvta.to.global.u64 	%rd136, %rd223;
	mul.lo.s32 	%r250, %r269, %r7;
	cvt.s64.s32 	%rd137, %r250;
	mul.lo.s32 	%r251, %r268, %r6;
	cvt.s64.s32 	%rd138, %r251;
	mul.lo.s32 	%r252, %r3, %r268;
	shl.b32 	%r253, %r252, 3;
	cvt.s64.s32 	%rd139, %r253;
	mul.lo.s32 	%r254, %r2, %r269;
	shl.b32 	%r255, %r254, 3;
	cvt.s64.s32 	%rd140, %r255;
	add.s64 	%rd141, %rd139, %rd138;
	add.s64 	%rd142, %rd141, %rd137;
	add.s64 	%rd143, %rd142, %rd140;
	shl.b64 	%rd144, %rd143, 2;
	add.s64 	%rd145, %rd136, %rd144;
	st.global.f32 	[%rd145], %f458;
	mul.wide.s32 	%rd146, %r269, 4;
	add.s64 	%rd147, %rd145, %rd146;
	st.global.f32 	[%rd147], %f457;
	shl.b32 	%r256, %r269, 1;
	mul.wide.s32 	%rd148, %r256, 4;
	add.s64 	%rd149, %rd145, %rd148;
	st.global.f32 	[%rd149], %f456;
	mul.lo.s32 	%r257, %r269, 3;
	mul.wide.s32 	%rd150, %r257, 4;
	add.s64 	%rd151, %rd145, %rd150;
	st.global.f32 	[%rd151], %f455;
	shl.b32 	%r258, %r269, 2;
	mul.wide.s32 	%rd152, %r258, 4;
	add.s64 	%rd153, %rd145, %rd152;
	st.global.f32 	[%rd153], %f454;
	mul.lo.s32 	%r259, %r269, 5;
	mul.wide.s32 	%rd154, %r259, 4;
	add.s64 	%rd155, %rd145, %rd154;
	st.global.f32 	[%rd155], %f453;
	mul.lo.s32 	%r260, %r269, 6;
	mul.wide.s32 	%rd156, %r260, 4;
	add.s64 	%rd157, %rd145, %rd156;
	st.global.f32 	[%rd157], %f452;
	mul.lo.s32 	%r261, %r269, 7;
	mul.wide.s32 	%rd158, %r261, 4;
	add.s64 	%rd159, %rd145, %rd158;
	st.global.f32 	[%rd159], %f451;
	mul.wide.s32 	%rd160, %r268, 4;
	add.s64 	%rd161, %rd145, %rd160;
	st.global.f32 	[%rd161], %f450;
	add.s64 	%rd162, %rd161, %rd146;
	st.global.f32 	[%rd162], %f449;
	add.s64 	%rd163, %rd161, %rd148;
	st.global.f32 	[%rd163], %f448;
	add.s64 	%rd164, %rd161, %rd150;
	st.global.f32 	[%rd164], %f447;
	add.s64 	%rd165, %rd161, %rd152;
	st.global.f32 	[%rd165], %f446;
	add.s64 	%rd166, %rd161, %rd154;
	st.global.f32 	[%rd166], %f445;
	add.s64 	%rd167, %rd161, %rd156;
	st.global.f32 	[%rd167], %f444;
	add.s64 	%rd168, %rd161, %rd158;
	st.global.f32 	[%rd168], %f443;
	shl.b32 	%r262, %r268, 1;
	mul.wide.s32 	%rd169, %r262, 4;
	add.s64 	%rd170, %rd145, %rd169;
	st.global.f32 	[%rd170], %f442;
	add.s64 	%rd171, %rd170, %rd146;
	st.global.f32 	[%rd171], %f441;
	add.s64 	%rd172, %rd170, %rd148;
	st.global.f32 	[%rd172], %f440;
	add.s64 	%rd173, %rd170, %rd150;
	st.global.f32 	[%rd173], %f439;
	add.s64 	%rd174, %rd170, %rd152;
	st.global.f32 	[%rd174], %f438;
	add.s64 	%rd175, %rd170, %rd154;
	st.global.f32 	[%rd175], %f437;
	add.s64 	%rd176, %rd170, %rd156;
	st.global.f32 	[%rd176], %f436;
	add.s64 	%rd177, %rd170, %rd158;
	st.global.f32 	[%rd177], %f435;
	mul.lo.s32 	%r263, %r268, 3;
	mul.wide.s32 	%rd178, %r263, 4;
	add.s64 	%rd179, %rd145, %rd178;
	st.global.f32 	[%rd179], %f434;
	add.s64 	%rd180, %rd179, %rd146;
	st.global.f32 	[%rd180], %f433;
	add.s64 	%rd181, %rd179, %rd148;
	st.global.f32 	[%rd181], %f432;
	add.s64 	%rd182, %rd179, %rd150;
	st.global.f32 	[%rd182], %f431;
	add.s64 	%rd183, %rd179, %rd152;
	st.global.f32 	[%rd183], %f430;
	add.s64 	%rd184, %rd179, %rd154;
	st.global.f32 	[%rd184], %f429;
	add.s64 	%rd185, %rd179, %rd156;
	st.global.f32 	[%rd185], %f428;
	add.s64 	%rd186, %rd179, %rd158;
	st.global.f32 	[%rd186], %f427;
	shl.b32 	%r264, %r268, 2;
	mul.wide.s32 	%rd187, %r264, 4;
	add.s64 	%rd188, %rd145, %rd187;
	st.global.f32 	[%rd188], %f426;
	add.s64 	%rd189, %rd188, %rd146;
	st.global.f32 	[%rd189], %f425;
	add.s64 	%rd190, %rd188, %rd148;
	st.global.f32 	[%rd190], %f424;
	add.s64 	%rd191, %rd188, %rd150;
	st.global.f32 	[%rd191], %f423;
	add.s64 	%rd192, %rd188, %rd152;
	st.global.f32 	[%rd192], %f422;
	add.s64 	%rd193, %rd188, %rd154;
	st.global.f32 	[%rd193], %f421;
	add.s64 	%rd194, %rd188, %rd156;
	st.global.f32 	[%rd194], %f420;
	add.s64 	%rd195, %rd188, %rd158;
	st.global.f32 	[%rd195], %f419;
	mul.lo.s32 	%r265, %r268, 5;
	mul.wide.s32 	%rd196, %r265, 4;
	add.s64 	%rd197, %rd145, %rd196;
	st.global.f32 	[%rd197], %f418;
	add.s64 	%rd198, %rd197, %rd146;
	st.global.f32 	[%rd198], %f417;
	add.s64 	%rd199, %rd197, %rd148;
	st.global.f32 	[%rd199], %f416;
	add.s64 	%rd200, %rd197, %rd150;
	st.global.f32 	[%rd200], %f415;
	add.s64 	%rd201, %rd197, %rd152;
	st.global.f32 	[%rd201], %f414;
	add.s64 	%rd202, %rd197, %rd154;
	st.global.f32 	[%rd202], %f413;
	add.s64 	%rd203, %rd197, %rd156;
	st.global.f32 	[%rd203], %f412;
	add.s64 	%rd204, %rd197, %rd158;
	st.global.f32 	[%rd204], %f411;
	mul.lo.s32 	%r266, %r268, 6;
	mul.wide.s32 	%rd205, %r266, 4;
	add.s64 	%rd206, %rd145, %rd205;
	st.global.f32 	[%rd206], %f410;
	add.s64 	%rd207, %rd206, %rd146;
	st.global.f32 	[%rd207], %f409;
	add.s64 	%rd208, %rd206, %rd148;
	st.global.f32 	[%rd208], %f408;
	add.s64 	%rd209, %rd206, %rd150;
	st.global.f32 	[%rd209], %f407;
	add.s64 	%rd210, %rd206, %rd152;
	st.global.f32 	[%rd210], %f406;
	add.s64 	%rd211, %rd206, %rd154;
	st.global.f32 	[%rd211], %f405;
	add.s64 	%rd212, %rd206, %rd156;
	st.global.f32 	[%rd212], %f404;
	add.s64 	%rd213, %rd206, %rd158;
	st.global.f32 	[%rd213], %f403;
	mul.lo.s32 	%r267, %r268, 7;
	mul.wide.s32 	%rd214, %r267, 4;
	add.s64 	%rd215, %rd145, %rd214;
	st.global.f32 	[%rd215], %f402;
	add.s64 	%rd216, %rd215, %rd146;
	st.global.f32 	[%rd216], %f401;
	add.s64 	%rd217, %rd215, %rd148;
	st.global.f32 	[%rd217], %f400;
	add.s64 	%rd218, %rd215, %rd150;
	st.global.f32 	[%rd218], %f399;
	add.s64 	%rd219, %rd215, %rd152;
	st.global.f32 	[%rd219], %f398;
	add.s64 	%rd220, %rd215, %rd154;
	st.global.f32 	[%rd220], %f397;
	add.s64 	%rd221, %rd215, %rd156;
	st.global.f32 	[%rd221], %f396;
	add.s64 	%rd222, %rd215, %rd158;
	st.global.f32 	[%rd222], %f395;
	ret;

}


// ===== COMPILED SASS (sm_100) =====

	.target	sm_100

	.elftype	@"ET_EXEC"


//--------------------- .note.nv.tkinfo           --------------------------
	.section	.note.nv.tkinfo,"",@"SHT_NOTE"
	.sectionflags	@"SHF_NOTE_NV_TKINFO"
	.tkinfo
        /*0018*/ 	.word	0x00000002
        /*0030*/ 	.string	""
        /*0030*/ 	.string	"ptxas"
        /*0030*/ 	.string	"Cuda compilation tools, release 13.0, V13.0.88"
        /*0030*/ 	.string	"Build cuda_13.0.r13.0/compiler.36424714_0"
        /*0030*/ 	.string	"-arch sm_100 -m 64 "



//--------------------- .note.nv.cuinfo           --------------------------
	.section	.note.nv.cuinfo,"",@"SHT_NOTE"
	.sectionflags	@"SHF_NOTE_NV_CUINFO"
        /*0018*/ 	.short	0x0002
        /*001a*/ 	.short	0x0064
        /*001c*/ 	.short	0x0082
	.zero		2


//--------------------- .nv.info                  --------------------------
	.section	.nv.info,"",@"SHT_CUDA_INFO"
	.align	4


	//----- nvinfo : EIATTR_REGCOUNT
	.align		4
        /*0000*/ 	.byte	0x04, 0x2f
        /*0002*/ 	.short	(.L_8 - .L_7)
	.align		4
.L_7:
        /*0004*/ 	.word	index@(_Z8sgemm_v0iiiPfS_S_)
        /*0008*/ 	.word	0x00000020


	//----- nvinfo : EIATTR_FRAME_SIZE
	.align		4
.L_8:
        /*000c*/ 	.byte	0x04, 0x11
        /*000e*/ 	.short	(.L_10 - .L_9)
	.align		4
.L_9:
        /*0010*/ 	.word	index@(_Z8sgemm_v0iiiPfS_S_)
        /*0014*/ 	.word	0x00000000


	//----- nvinfo : EIATTR_REGCOUNT
	.align		4
.L_10:
        /*0018*/ 	.byte	0x04, 0x2f
        /*001a*/ 	.short	(.L_12 - .L_11)
	.align		4
.L_11:
        /*001c*/ 	.word	index@(_Z5sgemmILi128ELi8ELi128ELi8ELi8EEvPfS0_S0_iiiiiiiii)
        /*0020*/ 	.word	0x0000007f


	//----- nvinfo : EIATTR_FRAME_SIZE
	.align		4
.L_12:
        /*0024*/ 	.byte	0x04, 0x11
        /*0026*/ 	.short	(.L_14 - .L_13)
	.align		4
.L_13:
        /*0028*/ 	.word	index@(_Z5sgemmILi128ELi8ELi128ELi8ELi8EEvPfS0_S0_iiiiiiiii)
        /*002c*/ 	.word	0x00000018


	//----- nvinfo : EIATTR_MIN_STACK_SIZE
	.align		4
.L_14:
        /*0030*/ 	.byte	0x04, 0x12
        /*0032*/ 	.short	(.L_16 - .L_15)
	.align		4
.L_15:
        /*0034*/ 	.word	index@(_Z5sgemmILi128ELi8ELi128ELi8ELi8EEvPfS0_S0_iiiiiiiii)
        /*0038*/ 	.word	0x00000018


	//----- nvinfo : EIATTR_MIN_STACK_SIZE
	.align		4
.L_16:
        /*003c*/ 	.byte	0x04, 0x12
        /*003e*/ 	.short	(.L_18 - .L_17)
	.align		4
.L_17:
        /*0040*/ 	.word	index@(_Z8sgemm_v0iiiPfS_S_)
        /*0044*/ 	.word	0x00000000
.L_18:


//--------------------- .nv.compat                --------------------------
	.section	.nv.compat,"",@"SHT_CUDA_COMPAT_INFO"
	.align	4
        /*0000*/ 	.byte	0x02, 0x09, 0x00, 0x00, 0x02, 0x02, 0x01, 0x00, 0x02, 0x05, 0x05, 0x00, 0x03, 0x07, 0x01, 0x01
        /*0010*/ 	.byte	0x02, 0x03, 0x00, 0x00, 0x02, 0x06, 0x01, 0x00, 0x04, 0x0b, 0x08, 0x00, 0x09, 0x00, 0x00, 0x00
        /*0020*/ 	.byte	0x00, 0x00, 0x00, 0x00


//--------------------- .nv.info._Z5sgemmILi128ELi8ELi128ELi8ELi8EEvPfS0_S0_iiiiiiiii --------------------------
	.section	.nv.info._Z5sgemmILi128ELi8ELi128ELi8ELi8EEvPfS0_S0_iiiiiiiii,"",@"SHT_CUDA_INFO"
	.sectionflags	@""
	.align	4


	//----- nvinfo : EIATTR_CUDA_API_VERSION
	.align		4
        /*0000*/ 	.byte	0x04, 0x37
        /*0002*/ 	.short	(.L_20 - .L_19)
.L_19:
        /*0004*/ 	.word	0x00000082


	//----- nvinfo : EIATTR_KPARAM_INFO
	.align		4
.L_20:
        /*0008*/ 	.byte	0x04, 0x17
        /*000a*/ 	.short	(.L_22 - .L_21)
.L_21:
        /*000c*/ 	.word	0x00000000
        /*0010*/ 	.short	0x000b
        /*0012*/ 	.short	0x0038
        /*0014*/ 	.byte	0x00, 0xf0, 0x11, 0x00


	//----- nvinfo : EIATTR_KPARAM_INFO
	.align		4
.L_22:
        /*0018*/ 	.byte	0x04, 0x17
        /*001a*/ 	.short	(.L_24 - .L_23)
.L_23:
        /*001c*/ 	.word	0x00000000
        /*0020*/ 	.short	0x000a
        /*0022*/ 	.short	0x0034
        /*0024*/ 	.byte	0x00, 0xf0, 0x11, 0x00


	//----- nvinfo : EIATTR_KPARAM_INFO
	.align		4
.L_24:
        /*0028*/ 	.byte	0x04, 0x17
        /*002a*/ 	.short	(.L_26 - .L_25)
.L_25:
        /*002c*/ 	.word	0x00000000
        /*0030*/ 	.short	0x0009
        /*0032*/ 	.short	0x0030
        /*0034*/ 	.byte	0x00, 0xf0, 0x11, 0x00


	//----- nvinfo : EIATTR_KPARAM_INFO
	.align		4
.L_26:
        /*0038*/ 	.byte	0x04, 0x17
        /*003a*/ 	.short	(.L_28 - .L_27)
.L_27:
        /*003c*/ 	.word	0x00000000
        /*0040*/ 	.short	0x0008
        /*0042*/ 	.short	0x002c
        /*0044*/ 	.byte	0x00, 0xf0, 0x11, 0x00


	//----- nvinfo : EIATTR_KPARAM_INFO
	.align		4
.L_28:
        /*0048*/ 	.byte	0x04, 0x17
        /*004a*/ 	.short	(.L_30 - .L_29)
.L_29:
        /*004c*/ 	.word	0x00000000
        /*0050*/ 	.short	0x0007
        /*0052*/ 	.short	0x0028
        /*0054*/ 	.byte	0x00, 0xf0, 0x11, 0x00


	//----- nvinfo : EIATTR_KPARAM_INFO
	.align		4
.L_30:
        /*0058*/ 	.byte	0x04, 0x17
        /*005a*/ 	.short	(.L_32 - .L_31)
.L_31:
        /*005c*/ 	.word	0x00000000
        /*0060*/ 	.short	0x0006
        /*0062*/ 	.short	0x0024
        /*0064*/ 	.byte	0x00, 0xf0, 0x11, 0x00


	//----- nvinfo : EIATTR_KPARAM_INFO
	.align		4
.L_32:
        /*0068*/ 	.byte	0x04, 0x17
        /*006a*/ 	.short	(.L_34 - .L_33)
.L_33:
        /*006c*/ 	.word	0x00000000
        /*0070*/ 	.short	0x0005
        /*0072*/ 	.short	0x0020
        /*0074*/ 	.byte	0x00, 0xf0, 0x11, 0x00


	//----- nvinfo : EIATTR_KPARAM_INFO
	.align		4
.L_34:
        /*0078*/ 	.byte	0x04, 0x17
        /*007a*/ 	.short	(.L_36 - .L_35)
.L_35:
        /*007c*/ 	.word	0x00000000
        /*0080*/ 	.short	0x0004
        /*0082*/ 	.short	0x001c
        /*0084*/ 	.byte	0x00, 0xf0, 0x11, 0x00


	//----- nvinfo : EIATTR_KPARAM_INFO
	.align		4
.L_36:
        /*0088*/ 	.byte	0x04, 0x17
        /*008a*/ 	.short	(.L_38 - .L_37)
.L_37:
        /*008c*/ 	.word	0x00000000
        /*0090*/ 	.short	0x0003
        /*0092*/ 	.short	0x0018
        /*0094*/ 	.byte	0x00, 0xf0, 0x11, 0x00


	//----- nvinfo : EIATTR_KPARAM_INFO
	.align		4
.L_38:
        /*0098*/ 	.byte	0x04, 0x17
        /*009a*/ 	.short	(.L_40 - .L_39)
.L_39:
        /*009c*/ 	.word	0x00000000
        /*00a0*/ 	.short	0x0002
        /*00a2*/ 	.short	0x0010
        /*00a4*/ 	.byte	0x00, 0xf5, 0x21, 0x00


	//----- nvinfo : EIATTR_KPARAM_INFO
	.align		4
.L_40:
        /*00a8*/ 	.byte	0x04, 0x17
        /*00aa*/ 	.short	(.L_42 - .L_41)
.L_41:
        /*00ac*/ 	.word	0x00000000
        /*00b0*/ 	.short	0x0001
        /*00b2*/ 	.short	0x0008
        /*00b4*/ 	.byte	0x00, 0xf5, 0x21, 0x00


	//----- nvinfo : EIATTR_KPARAM_INFO
	.align		4
.L_42:
        /*00b8*/ 	.byte	0x04, 0x17
        /*00ba*/ 	.short	(.L_44 - .L_43)
.L_43:
        /*00bc*/ 	.word	0x00000000
        /*00c0*/ 	.short	0x0000
        /*00c2*/ 	.short	0x0000
        /*00c4*/ 	.byte	0x00, 0xf5, 0x21, 0x00


	//----- nvinfo : EIATTR_SPARSE_MMA_MASK
	.align		4
.L_44:
        /*00c8*/ 	.byte	0x03, 0x50
        /*00ca*/ 	.short	0x0000


	//----- nvinfo : EIATTR_MAXREG_COUNT
	.align		4
        /*00cc*/ 	.byte	0x03, 0x1b
        /*00ce*/ 	.short	0x00ff


	//----- nvinfo : EIATTR_NUM_BARRIERS
	.align		4
        /*00d0*/ 	.byte	0x02, 0x4c
        /*00d2*/ 	.byte	0x01
	.zero		1


	//----- nvinfo : EIATTR_EXTERNS
	.align		4
        /*00d4*/ 	.byte	0x04, 0x0f
        /*00d6*/ 	.short	(.L_46 - .L_45)


	//   ....[0]....
	.align		4
.L_45:
        /*00d8*/ 	.word	index@(vprintf)


	//----- nvinfo : EIATTR_MERCURY_ISA_VERSION
	.align		4
.L_46:
        /*00dc*/ 	.byte	0x03, 0x5f
        /*00de*/ 	.short	0x0101


	//----- nvinfo : EIATTR_VRC_CTA_INIT_COUNT
	.align		4
        /*00e0*/ 	.byte	0x02, 0x4a
	.zero		1
	.zero		1


	//----- nvinfo : EIATTR_SYSCALL_OFFSETS
	.align		4
        /*00e4*/ 	.byte	0x04, 0x46
        /*00e6*/ 	.short	(.L_48 - .L_47)


	//   ....[0]....
.L_47:
        /*00e8*/ 	.word	0x000001d0


	//   ....[1]....
        /*00ec*/ 	.word	0x00000380


	//   ....[2]....
        /*00f0*/ 	.word	0x00002f80


	//   ....[3]....
        /*00f4*/ 	.word	0x00003110


	//   ....[4]....
        /*00f8*/ 	.word	0x000032a0


	//----- nvinfo : EIATTR_EXIT_INSTR_OFFSETS
	.align		4
.L_48:
        /*00fc*/ 	.byte	0x04, 0x1c
        /*00fe*/ 	.short	(.L_50 - .L_49)


	//   ....[0]....
.L_49:
        /*0100*/ 	.word	0x00002e90


	//----- nvinfo : EIATTR_CRS_STACK_SIZE
	.align		4
.L_50:
        /*0104*/ 	.byte	0x04, 0x1e
        /*0106*/ 	.short	(.L_52 - .L_51)
.L_51:
        /*0108*/ 	.word	0x00000000


	//----- nvinfo : EIATTR_CBANK_PARAM_SIZE
	.align		4
.L_52:
        /*010c*/ 	.byte	0x03, 0x19
        /*010e*/ 	.short	0x003c


	//----- nvinfo : EIATTR_PARAM_CBANK
	.align		4
        /*0110*/ 	.byte	0x04, 0x0a
        /*0112*/ 	.short	(.L_54 - .L_53)
	.align		4
.L_53:
        /*0114*/ 	.word	index@(.nv.constant0._Z5sgemmILi128ELi8ELi128ELi8ELi8EEvPfS0_S0_iiiiiiiii)
        /*0118*/ 	.short	0x0380
        /*011a*/ 	.short	0x003c


	//----- nvinfo : EIATTR_SW_WAR
	.align		4
.L_54:
        /*011c*/ 	.byte	0x04, 0x36
        /*011e*/ 	.short	(.L_56 - .L_55)
.L_55:
        /*0120*/ 	.word	0x00000008
.L_56:


//--------------------- .nv.info._Z8sgemm_v0iiiPfS_S_ --------------------------
	.section	.nv.info._Z8sgemm_v0iiiPfS_S_,"",@"SHT_CUDA_INFO"
	.sectionflags	@""
	.align	4


	//----- nvinfo : EIATTR_CUDA_API_VERSION
	.align		4
        /*0000*/ 	.byte	0x04, 0x37
        /*0002*/ 	.short	(.L_58 - .L_57)
.L_57:
        /*0004*/ 	.word	0x00000082


	//----- nvinfo : EIATTR_KPARAM_INFO
	.align		4
.L_58:
        /*0008*/ 	.byte	0x04, 0x17
        /*000a*/ 	.short	(.L_60 - .L_59)
.L_59:
        /*000c*/ 	.word	0x00000000
        /*0010*/ 	.short	0x0005
        /*0012*/ 	.short	0x0020
        /*0014*/ 	.byte	0x00, 0xf5, 0x21, 0x00


	//----- nvinfo : EIATTR_KPARAM_INFO
	.align		4
.L_60:
        /*0018*/ 	.byte	0x04, 0x17
        /*001a*/ 	.short	(.L_62 - .L_61)
.L_61:
        /*001c*/ 	.word	0x00000000
        /*0020*/ 	.short	0x0004
        /*0022*/ 	.short	0x0018
        /*0024*/ 	.byte	0x00, 0xf5, 0x21, 0x00


	//----- nvinfo : EIATTR_KPARAM_INFO
	.align		4
.L_62:
        /*0028*/ 	.byte	0x04, 0x17
        /*002a*/ 	.short	(.L_64 - .L_63)
.L_63:
        /*002c*/ 	.word	0x00000000
        /*0030*/ 	.short	0x0003
        /*0032*/ 	.short	0x0010
        /*0034*/ 	.byte	0x00, 0xf5, 0x21, 0x00


	//----- nvinfo : EIATTR_KPARAM_INFO
	.align		4
.L_64:
        /*0038*/ 	.byte	0x04, 0x17
        /*003a*/ 	.short	(.L_66 - .L_65)
.L_65:
        /*003c*/ 	.word	0x00000000
        /*0040*/ 	.short	0x0002
        /*0042*/ 	.short	0x0008
        /*0044*/ 	.byte	0x00, 0xf0, 0x11, 0x00


	//----- nvinfo : EIATTR_KPARAM_INFO
	.align		4
.L_66:
        /*0048*/ 	.byte	0x04, 0x17
        /*004a*/ 	.short	(.L_68 - .L_67)
.L_67:
        /*004c*/ 	.word	0x00000000
        /*0050*/ 	.short	0x0001
        /*0052*/ 	.short	0x0004
        /*0054*/ 	.byte	0x00, 0xf0, 0x11, 0x00


	//----- nvinfo : EIATTR_KPARAM_INFO
	.align		4
.L_68:
        /*0058*/ 	.byte	0x04, 0x17
        /*005a*/ 	.short	(.L_70 - .L_69)
.L_69:
        /*005c*/ 	.word	0x00000000
        /*0060*/ 	.short	0x0000
        /*0062*/ 	.short	0x0000
        /*0064*/ 	.byte	0x00, 0xf0, 0x11, 0x00


	//----- nvinfo : EIATTR_SPARSE_MMA_MASK
	.align		4
.L_70:
        /*0068*/ 	.byte	0x03, 0x50
        /*006a*/ 	.short	0x0000


	//----- nvinfo : EIATTR_MAXREG_COUNT
	.align		4
        /*006c*/ 	.byte	0x03, 0x1b
        /*006e*/ 	.short	0x00ff


	//----- nvinfo : EIATTR_MERCURY_ISA_VERSION
	.align		4
        /*0070*/ 	.byte	0x03, 0x5f
        /*0072*/ 	.short	0x0101


	//----- nvinfo : EIATTR_VRC_CTA_INIT_COUNT
	.align		4
        /*0074*/ 	.byte	0x02, 0x4a
	.zero		1
	.zero		1


	//----- nvinfo : EIATTR_EXIT_INSTR_OFFSETS
	.align		4
        /*0078*/ 	.byte	0x04, 0x1c
        /*007a*/ 	.short	(.L_72 - .L_71)


	//   ....[0]....
.L_71:
        /*007c*/ 	.word	0x000000c0


	//   ....[1]....
        /*0080*/ 	.word	0x00000840


	//----- nvinfo : EIATTR_CBANK_PARAM_SIZE
	.align		4
.L_72:
        /*0084*/ 	.byte	0x03, 0x19
        /*0086*/ 	.short	0x0028


	//----- nvinfo : EIATTR_PARAM_CBANK
	.align		4
        /*0088*/ 	.byte	0x04, 0x0a
        /*008a*/ 	.short	(.L_74 - .L_73)
	.align		4
.L_73:
        /*008c*/ 	.word	index@(.nv.constant0._Z8sgemm_v0iiiPfS_S_)
        /*0090*/ 	.short	0x0380
        /*0092*/ 	.short	0x0028


	//----- nvinfo : EIATTR_SW_WAR
	.align		4
.L_74:
        /*0094*/ 	.byte	0x04, 0x36
        /*0096*/ 	.short	(.L_76 - .L_75)
.L_75:
        /*0098*/ 	.word	0x00000008
.L_76:


//--------------------- .nv.callgraph             --------------------------
	.section	.nv.callgraph,"",@"SHT_CUDA_CALLGRAPH"
	.align	4
	.sectionentsize	8
	.align		4
        /*0000*/ 	.word	0x00000000
	.align		4
        /*0004*/ 	.word	0xffffffff
	.align		4
        /*0008*/ 	.word	index@(_Z5sgemmILi128ELi8ELi128ELi8ELi8EEvPfS0_S0_iiiiiiiii)
	.align		4
        /*000c*/ 	.word	index@(vprintf)
	.align		4
        /*0010*/ 	.word	0x00000000
	.align		4
        /*0014*/ 	.word	0xfffffffe
	.align		4
        /*0018*/ 	.word	0x00000000
	.align		4
        /*001c*/ 	.word	0xfffffffd
	.align		4
        /*0020*/ 	.word	0x00000000
	.align		4
        /*0024*/ 	.word	0xfffffffc


//--------------------- .nv.constant4             --------------------------
	.section	.nv.constant4,"a",@progbits
	.align	8
	.align		8
.nv.constant4:
        /*0000*/ 	.dword	vprintf
	.align		8
        /*0008*/ 	.dword	$str
	.align		8
        /*0010*/ 	.dword	$str$1
	.align		8
        /*0018*/ 	.dword	$str$2
	.align		8
        /*0020*/ 	.dword	$str$3
	.align		8
        /*0028*/ 	.dword	$str$6
	.align		8
        /*0030*/ 	.dword	$str$7
	.align		8
        /*0038*/ 	.dword	$str$8


//--------------------- .text._Z5sgemmILi128ELi8ELi128ELi8ELi8EEvPfS0_S0_iiiiiiiii --------------------------
	.section	.text._Z5sgemmILi128ELi8ELi128ELi8ELi8EEvPfS0_S0_iiiiiiiii,"ax",@progbits
	.align	128
        .global         _Z5sgemmILi128ELi8ELi128ELi8ELi8EEvPfS0_S0_iiiiiiiii
        .type           _Z5sgemmILi128ELi8ELi128ELi8ELi8EEvPfS0_S0_iiiiiiiii,@function
        .size           _Z5sgemmILi128ELi8ELi128ELi8ELi8EEvPfS0_S0_iiiiiiiii,(.L_x_29 - _Z5sgemmILi128ELi8ELi128ELi8ELi8EEvPfS0_S0_iiiiiiiii)
        .other          _Z5sgemmILi128ELi8ELi128ELi8ELi8EEvPfS0_S0_iiiiiiiii,@"STO_CUDA_ENTRY STV_DEFAULT"
_Z5sgemmILi128ELi8ELi128ELi8ELi8EEvPfS0_S0_iiiiiiiii:
.text._Z5sgemmILi128ELi8ELi128ELi8ELi8EEvPfS0_S0_iiiiiiiii:
[----:B------:R-:W0:Y:S01]  /*0000*/  LDC R1, c[0x0][0x37c] ;  /* 0x0000df00ff017b82 */ /* 0x000e220000000800 */
[----:B------:R-:W1:Y:S01]  /*0010*/  S2R R22, SR_TID.X ;  /* 0x0000000000167919 */ /* 0x000e620000002100 */
[----:B------:R-:W2:Y:S01]  /*0020*/  LDCU UR5, c[0x0][0x2fc] ;  /* 0x00005f80ff0577ac */ /* 0x000ea20008000800 */
[----:B0-----:R-:W-:Y:S01]  /*0030*/  VIADD R1, R1, 0xffffffe8 ;  /* 0xffffffe801017836 */ /* 0x001fe20000000000 */
[----:B------:R-:W1:Y:S01]  /*0040*/  S2R R19, SR_TID.Y ;  /* 0x0000000000137919 */ /* 0x000e620000002200 */
[----:B------:R-:W0:Y:S03]  /*0050*/  LDCU UR6, c[0x0][0x360] ;  /* 0x00006c00ff0677ac */ /* 0x000e260008000800 */
[----:B------:R-:W3:Y:S01]  /*0060*/  LDC R23, c[0x0][0x364] ;  /* 0x0000d900ff177b82 */ /* 0x000ee20000000800 */
[----:B------:R-:W4:Y:S01]  /*0070*/  LDCU UR4, c[0x0][0x2f8] ;  /* 0x00005f00ff0477ac */ /* 0x000f220008000800 */
[----:B------:R-:W1:Y:S01]  /*0080*/  LDCU.64 UR36, c[0x0][0x358] ;  /* 0x00006b00ff2477ac */ /* 0x000e620008000a00 */
[----:B0-----:R-:W-:Y:S01]  /*0090*/  UISETP.NE.AND UP0, UPT, UR6, 0x10, UPT ;  /* 0x000000100600788c */ /* 0x001fe2000bf05270 */
[----:B----4-:R-:W-:Y:S01]  /*00a0*/  IADD3 R16, P0, PT, R1, UR4, RZ ;  /* 0x0000000401107c10 */ /* 0x010fe2000ff1e0ff */
[----:B---3--:R-:W-:-:S04]  /*00b0*/  IMAD R17, R23, UR6, RZ ;  /* 0x0000000617117c24 */ /* 0x008fc8000f8e02ff */
[----:B--2---:R-:W-:Y:S02]  /*00c0*/  IMAD.X R2, RZ, RZ, UR5, P0 ;  /* 0x00000005ff027e24 */ /* 0x004fe400080e06ff */
[----:B-1----:R-:W-:Y:S01]  /*00d0*/  IMAD R18, R23, R19, R22 ;  /* 0x0000001317127224 */ /* 0x002fe200078e0216 */
[----:B------:R-:W-:Y:S06]  /*00e0*/  BRA.U !UP0, `(.L_x_0) ;  /* 0x0000000108647547 */ /* 0x000fec000b800000 */
[----:B------:R-:W0:Y:S01]  /*00f0*/  LDC.64 R10, c[0x4][0x10] ;  /* 0x01000400ff0a7b82 */ /* 0x000e220000000a00 */
[----:B------:R-:W-:Y:S01]  /*0100*/  IMAD.MOV.U32 R14, RZ, RZ, 0x4b ;  /* 0x0000004bff0e7424 */ /* 0x000fe200078e00ff */
[----:B------:R-:W-:Y:S01]  /*0110*/  MOV R0, 0x0 ;  /* 0x0000000000007802 */ /* 0x000fe20000000f00 */
[----:B------:R-:W1:Y:S01]  /*0120*/  LDCU.64 UR4, c[0x4][0x8] ;  /* 0x01000100ff0477ac */ /* 0x000e620008000a00 */
[----:B------:R-:W-:Y:S02]  /*0130*/  IMAD.MOV.U32 R6, RZ, RZ, R16 ;  /* 0x000000ffff067224 */ /* 0x000fe400078e0010 */
[----:B------:R2:W-:Y:S01]  /*0140*/  STL [R1+0x10], R14 ;  /* 0x0000100e01007387 */ /* 0x0005e20000100800 */
[----:B------:R-:W-:Y:S01]  /*0150*/  IMAD.MOV.U32 R7, RZ, RZ, R2 ;  /* 0x000000ffff077224 */ /* 0x000fe200078e0002 */
[----:B------:R-:W3:Y:S08]  /*0160*/  LDC.64 R12, c[0x4][0x18] ;  /* 0x01000600ff0c7b82 */ /* 0x000ef00000000a00 */
[----:B------:R2:W4:Y:S01]  /*0170*/  LDC.64 R8, c[0x4][R0] ;  /* 0x0100000000087b82 */ /* 0x0005220000000a00 */
[----:B-1----:R-:W-:Y:S01]  /*0180*/  MOV R4, UR4 ;  /* 0x0000000400047c02 */ /* 0x002fe20008000f00 */
[----:B------:R-:W-:Y:S01]  /*0190*/  IMAD.U32 R5, RZ, RZ, UR5 ;  /* 0x00000005ff057e24 */ /* 0x000fe2000f8e00ff */
[----:B0-----:R2:W-:Y:S04]  /*01a0*/  STL.64 [R1], R10 ;  /* 0x0000000a01007387 */ /* 0x0015e80000100a00 */
[----:B---3--:R2:W-:Y:S02]  /*01b0*/  STL.64 [R1+0x8], R12 ;  /* 0x0000080c01007387 */ /* 0x0085e40000100a00 */
[----:B------:R-:W-:-:S07]  /*01c0*/  LEPC R20, `(.L_x_1) ;  /* 0x000000001014794e */ /* 0x000fce0000000000 */
[----:B--2-4-:R-:W-:Y:S05]  /*01d0*/  CALL.ABS.NOINC R8 ;  /* 0x0000000008007343 */ /* 0x014fea0003c00000 */
.L_x_1:
[----:B------:R-:W-:Y:S01]  /*01e0*/  @!PT LDS RZ, [RZ] ;  /* 0x00000000fffff984 */ /* 0x000fe20000000800 */
[----:B------:R-:W-:Y:S01]  /*01f0*/  @!PT LDS RZ, [RZ] ;  /* 0x00000000fffff984 */ /* 0x000fe20000000800 */
[----:B------:R-:W-:Y:S01]  /*0200*/  @!PT LDS RZ, [RZ] ;  /* 0x00000000fffff984 */ /* 0x000fe20000000800 */
[----:B------:R-:W-:Y:S01]  /*0210*/  @!PT LDS RZ, [RZ] ;  /* 0x00000000fffff984 */ /* 0x000fe20000000800 */
[----:B------:R-:W-:-:S00]  /*0220*/  MEMBAR.ALL.CTA ;  /* 0x0000000000007992 */ /* 0x000fc00000008000 */
[----:B------:R-:W-:Y:S06]  /*0230*/  MEMBAR.SC.GPU ;  /* 0x0000000000007992 */ /* 0x000fec0000002000 */
[----:B------:R-:W-:-:S00]  /*0240*/  ERRBAR ;  /* 0x00000000000079ab */ /* 0x000fc00000000000 */
[----:B------:R-:W-:Y:S06]  /*0250*/  CGAERRBAR ;  /* 0x00000000000075ab */ /* 0x000fec0000000000 */
[----:B------:R-:W-:Y:S01]  /*0260*/  CCTL.IVALL ;  /* 0x00000000ff00798f */ /* 0x000fe20002000000 */
[----:B------:R-:W-:Y:S05]  /*0270*/  BPT.TRAP 0x1 ;  /* 0x000000040000795c */ /* 0x000fea0000300000 */
.L_x_0:
[----:B------:R-:W-:-:S13]  /*0280*/  ISETP.NE.AND P0, PT, R23, 0x10, PT ;  /* 0x000000101700780c */ /* 0x000fda0003f05270 */
[----:B------:R-:W-:Y:S05]  /*0290*/  @!P0 BRA `(.L_x_2) ;  /* 0x0000000000648947 */ /* 0x000fea0003800000 */
[----:B------:R-:W0:Y:S01]  /*02a0*/  LDC.64 R8, c[0x4][0x20] ;  /* 0x01000800ff087b82 */ /* 0x000e220000000a00 */
[----:B------:R-:W-:Y:S01]  /*02b0*/  HFMA2 R0, -RZ, RZ, 0, 4.5299530029296875e-06 ;  /* 0x0000004cff007431 */ /* 0x000fe200000001ff */
[----:B------:R-:W-:Y:S01]  /*02c0*/  MOV R3, 0x0 ;  /* 0x0000000000037802 */ /* 0x000fe20000000f00 */
[----:B------:R-:W1:Y:S01]  /*02d0*/  LDCU.64 UR4, c[0x4][0x8] ;  /* 0x01000100ff0477ac */ /* 0x000e620008000a00 */
[----:B------:R-:W-:Y:S01]  /*02e0*/  IMAD.MOV.U32 R6, RZ, RZ, R16 ;  /* 0x000000ffff067224 */ /* 0x000fe200078e0010 */
[----:B------:R-:W-:-:S03]  /*02f0*/  MOV R7, R2 ;  /* 0x0000000200077202 */ /* 0x000fc60000000f00 */
[----:B------:R-:W2:Y:S01]  /*0300*/  LDC.64 R10, c[0x4][0x18] ;  /* 0x01000600ff0a7b82 */ /* 0x000ea20000000a00 */
[----:B------:R3:W-:Y:S07]  /*0310*/  STL [R1+0x10], R0 ;  /* 0x0000100001007387 */ /* 0x0007ee0000100800 */
[----:B------:R3:W4:Y:S01]  /*0320*/  LDC.64 R12, c[0x4][R3] ;  /* 0x01000000030c7b82 */ /* 0x0007220000000a00 */
[----:B-1----:R-:W-:Y:S02]  /*0330*/  IMAD.U32 R4, RZ, RZ, UR4 ;  /* 0x00000004ff047e24 */ /* 0x002fe4000f8e00ff */
[----:B------:R-:W-:Y:S01]  /*0340*/  IMAD.U32 R5, RZ, RZ, UR5 ;  /* 0x00000005ff057e24 */ /* 0x000fe2000f8e00ff */
[----:B0-----:R3:W-:Y:S04]  /*0350*/  STL.64 [R1], R8 ;  /* 0x0000000801007387 */ /* 0x0017e80000100a00 */
[----:B--2---:R3:W-:Y:S02]  /*0360*/  STL.64 [R1+0x8], R10 ;  /* 0x0000080a01007387 */ /* 0x0047e40000100a00 */
[----:B------:R-:W-:-:S07]  /*0370*/  LEPC R20, `(.L_x_3) ;  /* 0x000000001014794e */ /* 0x000fce0000000000 */
[----:B---34-:R-:W-:Y:S05]  /*0380*/  CALL.ABS.NOINC R12 ;  /* 0x000000000c007343 */ /* 0x018fea0003c00000 */
.L_x_3:
        /* <DEDUP_REMOVED lines=10> */
.L_x_2:
[----:B------:R-:W0:Y:S01]  /*0430*/  LDCU UR4, c[0x0][0x39c] ;  /* 0x00007380ff0477ac */ /* 0x000e220008000800 */
[----:B------:R-:W1:Y:S01]  /*0440*/  S2UR UR6, SR_CTAID.Y ;  /* 0x00000000000679c3 */ /* 0x000e620000002600 */
[----:B------:R-:W-:Y:S01]  /*0450*/  HFMA2 R23, -RZ, RZ, 0, 0 ;  /* 0x00000000ff177431 */ /* 0x000fe200000001ff */
[----:B------:R-:W-:Y:S01]  /*0460*/  CS2R R100, SRZ ;  /* 0x0000000000647805 */ /* 0x000fe2000001ff00 */
[----:B------:R-:W-:Y:S01]  /*0470*/  IMAD.MOV.U32 R103, RZ, RZ, RZ ;  /* 0x000000ffff677224 */ /* 0x000fe200078e00ff */
[----:B------:R-:W-:Y:S02]  /*0480*/  CS2R R98, SRZ ;  /* 0x0000000000627805 */ /* 0x000fe4000001ff00 */
[----:B------:R-:W-:Y:S02]  /*0490*/  CS2R R96, SRZ ;  /* 0x0000000000607805 */ /* 0x000fe4000001ff00 */
[----:B------:R-:W-:Y:S02]  /*04a0*/  CS2R R94, SRZ ;  /* 0x00000000005e7805 */ /* 0x000fe4000001ff00 */
[----:B------:R-:W-:Y:S01]  /*04b0*/  CS2R R92, SRZ ;  /* 0x00000000005c7805 */ /* 0x000fe2000001ff00 */
[----:B------:R-:W2:Y:S01]  /*04c0*/  S2UR UR7, SR_CTAID.X ;  /* 0x00000000000779c3 */ /* 0x000ea20000002500 */
[----:B------:R-:W-:-:S02]  /*04d0*/  CS2R R90, SRZ ;  /* 0x00000000005a7805 */ /* 0x000fc4000001ff00 */
[----:B------:R-:W-:Y:S02]  /*04e0*/  CS2R R88, SRZ ;  /* 0x0000000000587805 */ /* 0x000fe4000001ff00 */
[----:B------:R-:W-:Y:S02]  /*04f0*/  CS2R R86, SRZ ;  /* 0x0000000000567805 */ /* 0x000fe4000001ff00 */
[----:B------:R-:W-:Y:S02]  /*0500*/  CS2R R84, SRZ ;  /* 0x0000000000547805 */ /* 0x000fe4000001ff00 */
[----:B------:R-:W-:Y:S02]  /*0510*/  CS2R R82, SRZ ;  /* 0x0000000000527805 */ /* 0x000fe4000001ff00 */
[----:B------:R-:W-:Y:S02]  /*0520*/  CS2R R80, SRZ ;  /* 0x0000000000507805 */ /* 0x000fe4000001ff00 */
[----:B------:R-:W-:-:S02]  /*0530*/  CS2R R78, SRZ ;  /* 0x00000000004e7805 */ /* 0x000fc4000001ff00 */
[----:B------:R-:W-:Y:S01]  /*0540*/  CS2R R76, SRZ ;  /* 0x00000000004c7805 */ /* 0x000fe2000001ff00 */
[----:B0-----:R-:W-:Y:S01]  /*0550*/  UISETP.GE.AND UP0, UPT, UR4, 0x1, UPT ;  /* 0x000000010400788c */ /* 0x001fe2000bf06270 */
[----:B------:R-:W-:Y:S02]  /*0560*/  CS2R R74, SRZ ;  /* 0x00000000004a7805 */ /* 0x000fe4000001ff00 */
[----:B------:R-:W-:Y:S02]  /*0570*/  CS2R R72, SRZ ;  /* 0x0000000000487805 */ /* 0x000fe4000001ff00 */
[----:B------:R-:W-:Y:S01]  /*0580*/  CS2R R70, SRZ ;  /* 0x0000000000467805 */ /* 0x000fe2000001ff00 */
[----:B------:R-:W-:Y:S01]  /*0590*/  IMAD.MOV.U32 R3, RZ, RZ, RZ ;  /* 0x000000ffff037224 */ /* 0x000fe200078e00ff */
[----:B------:R-:W-:Y:S01]  /*05a0*/  CS2R R4, SRZ ;  /* 0x0000000000047805 */ /* 0x000fe2000001ff00 */
[----:B------:R-:W-:Y:S01]  /*05b0*/  IMAD.MOV.U32 R0, RZ, RZ, RZ ;  /* 0x000000ffff007224 */ /* 0x000fe200078e00ff */
[----:B------:R-:W-:-:S02]  /*05c0*/  CS2R R6, SRZ ;  /* 0x0000000000067805 */ /* 0x000fc4000001ff00 */
[----:B------:R-:W-:Y:S02]  /*05d0*/  CS2R R8, SRZ ;  /* 0x0000000000087805 */ /* 0x000fe4000001ff00 */
[----:B------:R-:W-:Y:S02]  /*05e0*/  CS2R R10, SRZ ;  /* 0x00000000000a7805 */ /* 0x000fe4000001ff00 */
[----:B------:R-:W-:Y:S02]  /*05f0*/  CS2R R12, SRZ ;  /* 0x00000000000c7805 */ /* 0x000fe4000001ff00 */
[----:B------:R-:W-:Y:S02]  /*0600*/  CS2R R14, SRZ ;  /* 0x00000000000e7805 */ /* 0x000fe4000001ff00 */
[----:B------:R-:W-:Y:S02]  /*0610*/  CS2R R20, SRZ ;  /* 0x0000000000147805 */ /* 0x000fe4000001ff00 */
[----:B------:R-:W-:-:S02]  /*0620*/  CS2R R24, SRZ ;  /* 0x0000000000187805 */ /* 0x000fc4000001ff00 */
[----:B------:R-:W-:Y:S02]  /*0630*/  CS2R R26, SRZ ;  /* 0x00000000001a7805 */ /* 0x000fe4000001ff00 */
[----:B------:R-:W-:Y:S02]  /*0640*/  CS2R R44, SRZ ;  /* 0x00000000002c7805 */ /* 0x000fe4000001ff00 */
[----:B------:R-:W-:Y:S02]  /*0650*/  CS2R R46, SRZ ;  /* 0x00000000002e7805 */ /* 0x000fe4000001ff00 */
[----:B------:R-:W-:Y:S01]  /*0660*/  CS2R R48, SRZ ;  /* 0x0000000000307805 */ /* 0x000fe2000001ff00 */
[----:B------:R-:W-:Y:S01]  /*0670*/  IMAD.MOV.U32 R51, RZ, RZ, RZ ;  /* 0x000000ffff337224 */ /* 0x000fe200078e00ff */
[----:B------:R-:W-:Y:S01]  /*0680*/  MOV R57, RZ ;  /* 0x000000ff00397202 */ /* 0x000fe20000000f00 */
[----:B------:R-:W-:Y:S01]  /*0690*/  IMAD.MOV.U32 R53, RZ, RZ, RZ ;  /* 0x000000ffff357224 */ /* 0x000fe200078e00ff */
[----:B-1----:R-:W-:Y:S01]  /*06a0*/  USHF.L.U32 UR6, UR6, 0x7, URZ ;  /* 0x0000000706067899 */ /* 0x002fe200080006ff */
[----:B------:R-:W-:Y:S01]  /*06b0*/  IMAD.MOV.U32 R55, RZ, RZ, RZ ;  /* 0x000000ffff377224 */ /* 0x000fe200078e00ff */
[----:B--2---:R-:W-:Y:S01]  /*06c0*/  USHF.L.U32 UR7, UR7, 0x7, URZ ;  /* 0x0000000707077899 */ /* 0x004fe200080006ff */
[----:B------:R-:W-:Y:S11]  /*06d0*/  BRA.U !UP0, `(.L_x_4) ;  /* 0x0000001d08787547 */ /* 0x000ff6000b800000 */
[----:B------:R-:W0:Y:S01]  /*06e0*/  I2F.U32.RP R30, R17 ;  /* 0x00000011001e7306 */ /* 0x000e220000209000 */
[--C-:B------:R-:W-:Y:S01]  /*06f0*/  IMAD.IADD R50, R18, 0x1, R17.reuse ;  /* 0x0000000112327824 */ /* 0x100fe200078e0211 */
[----:B------:R-:W-:Y:S01]  /*0700*/  MOV R28, RZ ;  /* 0x000000ff001c7202 */ /* 0x000fe20000000f00 */
[----:B------:R-:W-:Y:S01]  /*0710*/  IMAD.MOV R33, RZ, RZ, -R17 ;  /* 0x000000ffff217224 */ /* 0x000fe200078e0a11 */
[----:B------:R-:W1:Y:S01]  /*0720*/  LDCU.128 UR8, c[0x0][0x3a0] ;  /* 0x00007400ff0877ac */ /* 0x000e620008000c00 */
[----:B------:R-:W-:Y:S01]  /*0730*/  IMAD.IADD R60, R17, 0x1, R50 ;  /* 0x00000001113c7824 */ /* 0x000fe200078e0232 */
[C---:B------:R-:W-:Y:S01]  /*0740*/  ISETP.GE.U32.AND P0, PT, R50.reuse, 0x100, PT ;  /* 0x000001003200780c */ /* 0x040fe20003f06070 */
[----:B------:R-:W-:Y:S01]  /*0750*/  IMAD.MOV.U32 R100, RZ, RZ, RZ ;  /* 0x000000ffff647224 */ /* 0x000fe200078e00ff */
[----:B------:R-:W-:Y:S01]  /*0760*/  VIMNMX.U32 R31, PT, PT, R50, 0x100, !PT ;  /* 0x00000100321f7848 */ /* 0x000fe20007fe0000 */
[----:B------:R-:W2:Y:S01]  /*0770*/  LDCU UR13, c[0x0][0x3b0] ;  /* 0x00007600ff0d77ac */ /* 0x000ea20008000800 */
[----:B------:R-:W-:Y:S01]  /*0780*/  SEL R64, RZ, 0x1, P0 ;  /* 0x00000001ff407807 */ /* 0x000fe20000000000 */
[----:B------:R-:W3:Y:S01]  /*0790*/  LDCU UR4, c[0x0][0x398] ;  /* 0x00007300ff0477ac */ /* 0x000ee20008000800 */
[----:B0-----:R-:W0:Y:S01]  /*07a0*/  MUFU.RCP R30, R30 ;  /* 0x0000001e001e7308 */ /* 0x001e220000001000 */
[----:B-1----:R-:W-:-:S02]  /*07b0*/  UIADD3 UR5, UPT, UPT, -UR7, UR8, URZ ;  /* 0x0000000807057290 */ /* 0x002fc4000fffe1ff */
[----:B------:R-:W-:Y:S02]  /*07c0*/  UIMAD UR12, UR6, UR9, URZ ;  /* 0x00000009060c72a4 */ /* 0x000fe4000f8e02ff */
[----:B------:R-:W-:Y:S02]  /*07d0*/  UISETP.GT.AND UP1, UPT, UR5, 0x7f, UPT ;  /* 0x0000007f0500788c */ /* 0x000fe4000bf24270 */
[----:B---3--:R-:W-:Y:S01]  /*07e0*/  UIADD3 UR4, UPT, UPT, -UR6, UR4, URZ ;  /* 0x0000000406047290 */ /* 0x008fe2000fffe1ff */
[----:B0-----:R-:W-:Y:S02]  /*07f0*/  VIADD R29, R30, 0xffffffe ;  /* 0x0ffffffe1e1d7836 */ /* 0x001fe40000000000 */
[----:B------:R-:W-:Y:S01]  /*0800*/  IMAD.SHL.U32 R30, R18, 0x4, RZ ;  /* 0x00000004121e7824 */ /* 0x000fe200078e00ff */
[----:B------:R-:W-:-:S03]  /*0810*/  UISETP.GT.AND UP0, UPT, UR4, 0x7f, UPT ;  /* 0x0000007f0400788c */ /* 0x000fc6000bf04270 */
[----:B------:R-:W0:Y:S01]  /*0820*/  F2I.FTZ.U32.TRUNC.NTZ R29, R29 ;  /* 0x0000001d001d7305 */ /* 0x000e22000021f000 */
[----:B------:R-:W-:Y:S01]  /*0830*/  LOP3.LUT R32, R30, 0x7c, RZ, 0xc0, !PT ;  /* 0x0000007c1e207812 */ /* 0x000fe200078ec0ff */
[----:B------:R-:W-:Y:S01]  /*0840*/  UMOV UR4, URZ ;  /* 0x000000ff00047c82 */ /* 0x000fe20008000000 */
[----:B0-----:R-:W-:-:S04]  /*0850*/  IMAD R33, R33, R29, RZ ;  /* 0x0000001d21217224 */ /* 0x001fc800078e02ff */
[----:B------:R-:W-:Y:S01]  /*0860*/  IMAD.HI.U32 R33, R29, R33, R28 ;  /* 0x000000211d217227 */ /* 0x000fe200078e001c */
[----:B------:R-:W-:Y:S02]  /*0870*/  IADD3 R28, PT, PT, R31, -R50, -R64 ;  /* 0x800000321f1c7210 */ /* 0x000fe40007ffe840 */
[----:B------:R-:W-:Y:S02]  /*0880*/  LOP3.LUT R31, R30, 0x4, RZ, 0xc0, !PT ;  /* 0x000000041e1f7812 */ /* 0x000fe400078ec0ff */
[----:B------:R-:W-:Y:S01]  /*0890*/  SHF.R.U32.HI R30, RZ, 0x5, R18 ;  /* 0x00000005ff1e7819 */ /* 0x000fe20000011612 */
[----:B------:R-:W-:-:S04]  /*08a0*/  IMAD.HI.U32 R33, R33, R28, RZ ;  /* 0x0000001c21217227 */ /* 0x000fc800078e00ff */
[----:B------:R-:W-:Y:S02]  /*08b0*/  IMAD.MOV R29, RZ, RZ, -R33 ;  /* 0x000000ffff1d7224 */ /* 0x000fe400078e0a21 */
[----:B------:R-:W-:Y:S02]  /*08c0*/  IMAD R52, R31, UR10, RZ ;  /* 0x0000000a1f347c24 */ /* 0x000fe4000f8e02ff */
[----:B------:R-:W-:Y:S01]  /*08d0*/  IMAD R28, R17, R29, R28 ;  /* 0x0000001d111c7224 */ /* 0x000fe200078e021c */
[----:B------:R-:W-:Y:S01]  /*08e0*/  SHF.R.U32.HI R29, RZ, 0x1, R18 ;  /* 0x00000001ff1d7819 */ /* 0x000fe20000011612 */
[----:B--2---:R-:W-:Y:S01]  /*08f0*/  IMAD R31, R32, UR13, RZ ;  /* 0x0000000d201f7c24 */ /* 0x004fe2000f8e02ff */
[----:B------:R-:W-:Y:S01]  /*0900*/  SHF.R.S32.HI R56, RZ, 0x1f, R52 ;  /* 0x0000001fff387819 */ /* 0x000fe20000011434 */
[----:B------:R-:W-:Y:S01]  /*0910*/  IMAD R30, R30, UR11, RZ ;  /* 0x0000000b1e1e7c24 */ /* 0x000fe2000f8e02ff */
[----:B------:R-:W-:Y:S01]  /*0920*/  ISETP.GE.U32.AND P0, PT, R28, R17, PT ;  /* 0x000000111c00720c */ /* 0x000fe20003f06070 */
[----:B------:R-:W-:Y:S01]  /*0930*/  IMAD R29, R29, UR9, RZ ;  /* 0x000000091d1d7c24 */ /* 0x000fe2000f8e02ff */
[----:B------:R-:W-:-:S02]  /*0940*/  SHF.R.S32.HI R35, RZ, 0x1f, R31 ;  /* 0x0000001fff237819 */ /* 0x000fc4000001141f */
[C---:B------:R-:W-:Y:S02]  /*0950*/  IADD3 R54, P2, PT, R30.reuse, R31, RZ ;  /* 0x0000001f1e367210 */ /* 0x040fe40007f5e0ff */
[C---:B------:R-:W-:Y:S02]  /*0960*/  IADD3 R52, P1, PT, R29.reuse, R52, RZ ;  /* 0x000000341d347210 */ /* 0x040fe40007f3e0ff */
[----:B------:R-:W-:Y:S02]  /*0970*/  LEA.HI.X.SX32 R58, R30, R35, 0x1, P2 ;  /* 0x000000231e3a7211 */ /* 0x000fe400010f0eff */
[----:B------:R-:W-:Y:S02]  /*0980*/  LEA.HI.X.SX32 R56, R29, R56, 0x1, P1 ;  /* 0x000000381d387211 */ /* 0x000fe400008f0eff */
[----:B------:R-:W-:Y:S01]  /*0990*/  SHF.L.U32 R29, R50, 0x2, RZ ;  /* 0x00000002321d7819 */ /* 0x000fe200000006ff */
[----:B------:R-:W-:Y:S01]  /*09a0*/  @P0 IMAD.IADD R28, R28, 0x1, -R17 ;  /* 0x000000011c1c0824 */ /* 0x000fe200078e0a11 */
[----:B------:R-:W-:Y:S01]  /*09b0*/  ISETP.NE.U32.AND P2, PT, R17, RZ, PT ;  /* 0x000000ff1100720c */ /* 0x000fe20003f45070 */
[----:B------:R-:W-:Y:S01]  /*09c0*/  @P0 VIADD R33, R33, 0x1 ;  /* 0x0000000121210836 */ /* 0x000fe20000000000 */
[----:B------:R-:W-:-:S02]  /*09d0*/  SHF.R.U32.HI R31, RZ, 0x5, R50 ;  /* 0x00000005ff1f7819 */ /* 0x000fc40000011632 */
[----:B------:R-:W-:Y:S02]  /*09e0*/  ISETP.GE.U32.AND P1, PT, R28, R17, PT ;  /* 0x000000111c00720c */ /* 0x000fe40003f26070 */
[----:B------:R-:W-:Y:S01]  /*09f0*/  LOP3.LUT R30, R29, 0x4, RZ, 0xc0, !PT ;  /* 0x000000041d1e7812 */ /* 0x000fe200078ec0ff */
[----:B------:R-:W-:Y:S01]  /*0a00*/  IMAD R63, R31, UR11, RZ ;  /* 0x0000000b1f3f7c24 */ /* 0x000fe2000f8e02ff */
[----:B------:R-:W-:Y:S01]  /*0a10*/  SHF.R.U32.HI R28, RZ, 0x1, R50 ;  /* 0x00000001ff1c7819 */ /* 0x000fe20000011632 */
[----:B------:R-:W-:Y:S01]  /*0a20*/  IMAD.SHL.U32 R31, R60, 0x4, RZ ;  /* 0x000000043c1f7824 */ /* 0x000fe200078e00ff */
[----:B------:R-:W-:Y:S01]  /*0a30*/  LOP3.LUT R32, R29, 0x7c, RZ, 0xc0, !PT ;  /* 0x0000007c1d207812 */ /* 0x000fe200078ec0ff */
[----:B------:R-:W-:Y:S01]  /*0a40*/  IMAD R59, R30, UR10, RZ ;  /* 0x0000000a1e3b7c24 */ /* 0x000fe2000f8e02ff */
[--C-:B------:R-:W-:Y:S01]  /*0a50*/  SHF.R.U32.HI R29, RZ, 0x1, R60.reuse ;  /* 0x00000001ff1d7819 */ /* 0x100fe2000001163c */
[----:B------:R-:W-:Y:S01]  /*0a60*/  IMAD R28, R28, UR9, RZ ;  /* 0x000000091c1c7c24 */ /* 0x000fe2000f8e02ff */
[----:B------:R-:W-:Y:S01]  /*0a70*/  SHF.R.U32.HI R30, RZ, 0x5, R60 ;  /* 0x00000005ff1e7819 */ /* 0x000fe2000001163c */
[----:B------:R-:W-:Y:S01]  /*0a80*/  IMAD R32, R32, UR13, RZ ;  /* 0x0000000d20207c24 */ /* 0x000fe2000f8e02ff */
[----:B------:R-:W-:Y:S01]  /*0a90*/  SHF.R.S32.HI R61, RZ, 0x1f, R59 ;  /* 0x0000001fff3d7819 */ /* 0x000fe2000001143b */
[----:B------:R-:W-:Y:S01]  /*0aa0*/  IMAD R67, R29, UR9, RZ ;  /* 0x000000091d437c24 */ /* 0x000fe2000f8e02ff */
[----:B------:R-:W-:Y:S01]  /*0ab0*/  LOP3.LUT R29, R31, 0x4, RZ, 0xc0, !PT ;  /* 0x000000041f1d7812 */ /* 0x000fe200078ec0ff */
[----:B------:R-:W-:Y:S01]  /*0ac0*/  IMAD R68, R30, UR11, RZ ;  /* 0x0000000b1e447c24 */ /* 0x000fe2000f8e02ff */
[----:B------:R-:W-:Y:S01]  /*0ad0*/  @P1 IADD3 R33, PT, PT, R33, 0x1, RZ ;  /* 0x0000000121211810 */ /* 0x000fe20007ffe0ff */
[----:B------:R-:W-:Y:S01]  /*0ae0*/  UIMAD UR11, UR7, UR13, URZ ;  /* 0x0000000d070b72a4 */ /* 0x000fe2000f8e02ff */
[----:B------:R-:W-:Y:S01]  /*0af0*/  IADD3 R59, P3, PT, R28, R59, RZ ;  /* 0x0000003b1c3b7210 */ /* 0x000fe20007f7e0ff */
[----:B------:R-:W-:Y:S01]  /*0b00*/  IMAD R30, R29, UR10, RZ ;  /* 0x0000000a1d1e7c24 */ /* 0x000fe2000f8e02ff */
[----:B------:R-:W-:-:S02]  /*0b10*/  LOP3.LUT R31, R31, 0x7c, RZ, 0xc0, !PT ;  /* 0x0000007c1f1f7812 */ /* 0x000fc400078ec0ff */
[----:B------:R-:W-:Y:S02]  /*0b20*/  @!P2 LOP3.LUT R33, RZ, R17, RZ, 0x33, !PT ;  /* 0x00000011ff21a212 */ /* 0x000fe400078e33ff */
[----:B------:R-:W-:Y:S01]  /*0b30*/  LEA.HI.X.SX32 R61, R28, R61, 0x1, P3 ;  /* 0x0000003d1c3d7211 */ /* 0x000fe200018f0eff */
[----:B------:R-:W-:Y:S01]  /*0b40*/  IMAD R31, R31, UR13, RZ ;  /* 0x0000000d1f1f7c24 */ /* 0x000fe2000f8e02ff */
[----:B------:R-:W-:Y:S01]  /*0b50*/  SHF.R.S32.HI R28, RZ, 0x1f, R32 ;  /* 0x0000001fff1c7819 */ /* 0x000fe20000011420 */
[----:B------:R-:W-:Y:S01]  /*0b60*/  IMAD.IADD R64, R64, 0x1, R33 ;  /* 0x0000000140407824 */ /* 0x000fe200078e0221 */
[C---:B------:R-:W-:Y:S02]  /*0b70*/  IADD3 R62, P0, PT, R63.reuse, R32, RZ ;  /* 0x000000203f3e7210 */ /* 0x040fe40007f1e0ff */
[----:B------:R-:W-:Y:S01]  /*0b80*/  SHF.R.S32.HI R29, RZ, 0x1f, R31 ;  /* 0x0000001fff1d7819 */ /* 0x000fe2000001141f */
[----:B------:R-:W-:Y:S01]  /*0b90*/  VIADD R69, R64, 0x1 ;  /* 0x0000000140457836 */ /* 0x000fe20000000000 */
[----:B------:R-:W-:-:S02]  /*0ba0*/  LEA.HI.X.SX32 R63, R63, R28, 0x1, P0 ;  /* 0x0000001c3f3f7211 */ /* 0x000fc400000f0eff */
[----:B------:R-:W-:Y:S02]  /*0bb0*/  SHF.R.S32.HI R28, RZ, 0x1f, R30 ;  /* 0x0000001fff1c7819 */ /* 0x000fe4000001141e */
[C---:B------:R-:W-:Y:S02]  /*0bc0*/  IADD3 R65, P0, PT, R67.reuse, R30, RZ ;  /* 0x0000001e43417210 */ /* 0x040fe40007f1e0ff */
[C---:B------:R-:W-:Y:S02]  /*0bd0*/  IADD3 R66, P1, PT, R68.reuse, R31, RZ ;  /* 0x0000001f44427210 */ /* 0x040fe40007f3e0ff */
[----:B------:R-:W-:Y:S02]  /*0be0*/  LEA.HI.X.SX32 R67, R67, R28, 0x1, P0 ;  /* 0x0000001c43437211 */ /* 0x000fe400000f0eff */
[----:B------:R-:W-:Y:S02]  /*0bf0*/  LEA.HI.X.SX32 R68, R68, R29, 0x1, P1 ;  /* 0x0000001d44447211 */ /* 0x000fe400008f0eff */
[----:B------:R-:W-:-:S07]  /*0c00*/  LOP3.LUT R69, R69, 0x3, RZ, 0xc0, !PT ;  /* 0x0000000345457812 */ /* 0x000fce00078ec0ff */
.L_x_19:
[----:B------:R-:W0:Y:S01]  /*0c10*/  LDCU.64 UR14, c[0x0][0x3a8] ;  /* 0x00007500ff0e77ac */ /* 0x000e220008000a00 */
[----:B------:R-:W1:Y:S01]  /*0c20*/  LDCU UR16, c[0x0][0x39c] ;  /* 0x00007380ff1077ac */ /* 0x000e620008000800 */
[----:B0-----:R-:W-:Y:S02]  /*0c30*/  UIMAD UR5, UR4, UR14, URZ ;  /* 0x0000000e040572a4 */ /* 0x001fe4000f8e02ff */
[----:B------:R-:W-:Y:S02]  /*0c40*/  UIMAD UR8, UR4, UR15, URZ ;  /* 0x0000000f040872a4 */ /* 0x000fe4000f8e02ff */
[----:B------:R-:W-:Y:S02]  /*0c50*/  USHF.R.S32.HI UR9, URZ, 0x1f, UR5 ;  /* 0x0000001fff097899 */ /* 0x000fe40008011405 */
[----:B------:R-:W-:Y:S02]  /*0c60*/  UIADD3 UR10, UP2, UPT, UR12, UR5, URZ ;  /* 0x000000050c0a7290 */ /* 0x000fe4000ff5e0ff */
[----:B-1----:R-:W-:-:S02]  /*0c70*/  UIADD3 UR13, UPT, UPT, -UR4, UR16, URZ ;  /* 0x00000010040d7290 */ /* 0x002fc4000fffe1ff */
[----:B------:R-:W-:Y:S02]  /*0c80*/  ULEA.HI.X.SX32 UR9, UR12, UR9, 0x1, UP2 ;  /* 0x000000090c097291 */ /* 0x000fe400090f0eff */
[----:B------:R-:W-:Y:S02]  /*0c90*/  UISETP.GT.AND UP2, UPT, UR13, 0x7, UPT ;  /* 0x000000070d00788c */ /* 0x000fe4000bf44270 */
[----:B------:R-:W-:Y:S02]  /*0ca0*/  USHF.R.S32.HI UR5, URZ, 0x1f, UR8 ;  /* 0x0000001fff057899 */ /* 0x000fe40008011408 */
[----:B------:R-:W-:-:S04]  /*0cb0*/  UIADD3 UR8, UP3, UPT, UR11, UR8, URZ ;  /* 0x000000080b087290 */ /* 0x000fc8000ff7e0ff */
[----:B------:R-:W-:Y:S01]  /*0cc0*/  ULEA.HI.X.SX32 UR5, UR11, UR5, 0x1, UP3 ;  /* 0x000000050b057291 */ /* 0x000fe200098f0eff */
[----:B------:R-:W-:Y:S11]  /*0cd0*/  BRA.U !UP2, `(.L_x_5) ;  /* 0x000000250a387547 */ /* 0x000ff6000b800000 */
[----:B------:R-:W-:Y:S05]  /*0ce0*/  BRA.U !UP0, `(.L_x_6) ;  /* 0x0000002108d07547 */ /* 0x000fea000b800000 */
[----:B------:R-:W-:Y:S01]  /*0cf0*/  ISETP.GT.U32.AND P0, PT, R18, 0xff, PT ;  /* 0x000000ff1200780c */ /* 0x000fe20003f04070 */
[----:B------:R-:W0:Y:S01]  /*0d00*/  LDCU UR13, c[0x0][0x3a4] ;  /* 0x00007480ff0d77ac */ /* 0x000e220008000800 */
[----:B------:R-:W-:Y:S01]  /*0d10*/  BSSY.RECONVERGENT B0, `(.L_x_7) ;  /* 0x00000a0000007945 */ /* 0x000fe20003800200 */
[----:B------:R-:W1:Y:S10]  /*0d20*/  LDCU.64 UR18, c[0x0][0x380] ;  /* 0x00007000ff1277ac */ /* 0x000e740008000a00 */
[----:B------:R-:W-:Y:S05]  /*0d30*/  @P0 BRA `(.L_x_8) ;  /* 0x0000000800740947 */ /* 0x000fea0003800000 */
[----:B------:R-:W-:Y:S01]  /*0d40*/  ISETP.NE.AND P1, PT, R69, RZ, PT ;  /* 0x000000ff4500720c */ /* 0x000fe20003f25270 */
[----:B------:R-:W-:Y:S01]  /*0d50*/  BSSY.RECONVERGENT B1, `(.L_x_9) ;  /* 0x0000038000017945 */ /* 0x000fe20003800200 */
[----:B------:R-:W-:-:S11]  /*0d60*/  MOV R102, R18 ;  /* 0x0000001200667202 */ /* 0x000fd60000000f00 */
[----:B------:R-:W-:Y:S05]  /*0d70*/  @!P1 BRA `(.L_x_10) ;  /* 0x0000000000d49947 */ /* 0x000fea0003800000 */
[----:B------:R-:W2:Y:S01]  /*0d80*/  LDC.64 R32, c[0x0][0x380] ;  /* 0x0000e000ff207b82 */ /* 0x000ea20000000a00 */
[----:B------:R-:W-:-:S04]  /*0d90*/  IADD3 R29, P1, PT, R52, UR10, RZ ;  /* 0x0000000a341d7c10 */ /* 0x000fc8000ff3e0ff */
[----:B------:R-:W-:Y:S02]  /*0da0*/  IADD3.X R30, PT, PT, R56, UR9, RZ, P1, !PT ;  /* 0x00000009381e7c10 */ /* 0x000fe40008ffe4ff */
[----:B--2---:R-:W-:-:S04]  /*0db0*/  LEA R28, P1, R29, R32, 0x2 ;  /* 0x000000201d1c7211 */ /* 0x004fc800078210ff */
[----:B------:R-:W-:-:S06]  /*0dc0*/  LEA.HI.X R29, R29, R33, R30, 0x2, P1 ;  /* 0x000000211d1d7211 */ /* 0x000fcc00008f141e */
[----:B------:R-:W2:Y:S01]  /*0dd0*/  LDG.E.128 R28, desc[UR36][R28.64] ;  /* 0x000000241c1c7981 */ /* 0x000ea2000c1e1d00 */
[C---:B------:R-:W-:Y:S01]  /*0de0*/  IMAD.SHL.U32 R34, R18.reuse, 0x800, RZ ;  /* 0x0000080012227824 */ /* 0x040fe200078e00ff */
[----:B------:R-:W-:Y:S01]  /*0df0*/  MOV R35, 0x400 ;  /* 0x0000040000237802 */ /* 0x000fe20000000f00 */
[----:B------:R-:W-:Y:S01]  /*0e00*/  IMAD.SHL.U32 R36, R18, 0x2, RZ ;  /* 0x0000000212247824 */ /* 0x000fe200078e00ff */
[----:B------:R-:W3:Y:S01]  /*0e10*/  S2R R38, SR_CgaCtaId ;  /* 0x0000000000267919 */ /* 0x000ee20000008800 */
[----:B------:R-:W-:Y:S01]  /*0e20*/  ISETP.NE.AND P1, PT, R69, 0x1, PT ;  /* 0x000000014500780c */ /* 0x000fe20003f25270 */
[----:B------:R-:W-:Y:S01]  /*0e30*/  IMAD.MOV.U32 R102, RZ, RZ, R50 ;  /* 0x000000ffff667224 */ /* 0x000fe200078e0032 */
[----:B------:R-:W-:Y:S02]  /*0e40*/  LOP3.LUT R34, R34, 0x800, RZ, 0xc0, !PT ;  /* 0x0000080022227812 */ /* 0x000fe400078ec0ff */
[----:B------:R-:W-:Y:S02]  /*0e50*/  LOP3.LUT R36, R36, 0xfffffffc, RZ, 0xc0, !PT ;  /* 0xfffffffc24247812 */ /* 0x000fe400078ec0ff */
[----:B---3--:R-:W-:-:S04]  /*0e60*/  LEA R35, R38, R35, 0x18 ;  /* 0x0000002326237211 */ /* 0x008fc800078ec0ff */
[----:B------:R-:W-:-:S05]  /*0e70*/  IADD3 R34, PT, PT, R36, R35, R34 ;  /* 0x0000002324227210 */ /* 0x000fca0007ffe022 */
[----:B--2---:R2:W-:Y:S04]  /*0e80*/  STS [R34], R28 ;  /* 0x0000001c22007388 */ /* 0x0045e80000000800 */
[----:B------:R2:W-:Y:S04]  /*0e90*/  STS [R34+0x200], R29 ;  /* 0x0002001d22007388 */ /* 0x0005e80000000800 */
[----:B------:R2:W-:Y:S04]  /*0ea0*/  STS [R34+0x400], R30 ;  /* 0x0004001e22007388 */ /* 0x0005e80000000800 */
[----:B------:R2:W-:Y:S01]  /*0eb0*/  STS [R34+0x600], R31 ;  /* 0x0006001f22007388 */ /* 0x0005e20000000800 */
[----:B------:R-:W-:Y:S05]  /*0ec0*/  @!P1 BRA `(.L_x_10) ;  /* 0x0000000000809947 */ /* 0x000fea0003800000 */
[----:B--2---:R-:W-:-:S04]  /*0ed0*/  IADD3 R29, P1, PT, R59, UR10, RZ ;  /* 0x0000000a3b1d7c10 */ /* 0x004fc8000ff3e0ff */
[----:B------:R-:W-:Y:S02]  /*0ee0*/  IADD3.X R30, PT, PT, R61, UR9, RZ, P1, !PT ;  /* 0x000000093d1e7c10 */ /* 0x000fe40008ffe4ff */
[----:B------:R-:W-:-:S04]  /*0ef0*/  LEA R28, P1, R29, R32, 0x2 ;  /* 0x000000201d1c7211 */ /* 0x000fc800078210ff */
[----:B------:R-:W-:-:S06]  /*0f00*/  LEA.HI.X R29, R29, R33, R30, 0x2, P1 ;  /* 0x000000211d1d7211 */ /* 0x000fcc00008f141e */
[----:B------:R-:W2:Y:S01]  /*0f10*/  LDG.E.128 R28, desc[UR36][R28.64] ;  /* 0x000000241c1c7981 */ /* 0x000ea2000c1e1d00 */
[C---:B------:R-:W-:Y:S01]  /*0f20*/  IMAD.SHL.U32 R36, R50.reuse, 0x2, RZ ;  /* 0x0000000232247824 */ /* 0x040fe200078e00ff */
[----:B------:R-:W-:Y:S01]  /*0f30*/  SHF.L.U32 R34, R50, 0xb, RZ ;  /* 0x0000000b32227819 */ /* 0x000fe200000006ff */
[----:B------:R-:W-:Y:S01]  /*0f40*/  IMAD.MOV.U32 R102, RZ, RZ, R60 ;  /* 0x000000ffff667224 */ /* 0x000fe200078e003c */
[----:B------:R-:W-:Y:S02]  /*0f50*/  ISETP.NE.AND P1, PT, R69, 0x2, PT ;  /* 0x000000024500780c */ /* 0x000fe40003f25270 */
[----:B------:R-:W-:Y:S02]  /*0f60*/  LOP3.LUT R34, R34, 0x800, RZ, 0xc0, !PT ;  /* 0x0000080022227812 */ /* 0x000fe400078ec0ff */
[----:B------:R-:W-:-:S04]  /*0f70*/  LOP3.LUT R36, R36, 0xfffffffc, RZ, 0xc0, !PT ;  /* 0xfffffffc24247812 */ /* 0x000fc800078ec0ff */
[----:B------:R-:W-:-:S05]  /*0f80*/  IADD3 R34, PT, PT, R36, R35, R34 ;  /* 0x0000002324227210 */ /* 0x000fca0007ffe022 */
[----:B--2---:R3:W-:Y:S04]  /*0f90*/  STS [R34], R28 ;  /* 0x0000001c22007388 */ /* 0x0047e80000000800 */
[----:B------:R3:W-:Y:S04]  /*0fa0*/  STS [R34+0x200], R29 ;  /* 0x0002001d22007388 */ /* 0x0007e80000000800 */
[----:B------:R3:W-:Y:S04]  /*0fb0*/  STS [R34+0x400], R30 ;  /* 0x0004001e22007388 */ /* 0x0007e80000000800 */
[----:B------:R3:W-:Y:S01]  /*0fc0*/  STS [R34+0x600], R31 ;  /* 0x0006001f22007388 */ /* 0x0007e20000000800 */
[----:B------:R-:W-:Y:S05]  /*0fd0*/  @!P1 BRA `(.L_x_10) ;  /* 0x00000000003c9947 */ /* 0x000fea0003800000 */
[----:B---3--:R-:W-:-:S04]  /*0fe0*/  IADD3 R29, P1, PT, R65, UR10, RZ ;  /* 0x0000000a411d7c10 */ /* 0x008fc8000ff3e0ff */
[----:B------:R-:W-:Y:S02]  /*0ff0*/  LEA R28, P2, R29, R32, 0x2 ;  /* 0x000000201d1c7211 */ /* 0x000fe400078410ff */
[----:B------:R-:W-:-:S04]  /*1000*/  IADD3.X R30, PT, PT, R67, UR9, RZ, P1, !PT ;  /* 0x00000009431e7c10 */ /* 0x000fc80008ffe4ff */
[----:B------:R-:W-:-:S06]  /*1010*/  LEA.HI.X R29, R29, R33, R30, 0x2, P2 ;  /* 0x000000211d1d7211 */ /* 0x000fcc00010f141e */
[----:B------:R-:W2:Y:S01]  /*1020*/  LDG.E.128 R28, desc[UR36][R28.64] ;  /* 0x000000241c1c7981 */ /* 0x000ea2000c1e1d00 */
[C---:B------:R-:W-:Y:S01]  /*1030*/  IMAD.SHL.U32 R33, R60.reuse, 0x2, RZ ;  /* 0x000000023c217824 */ /* 0x040fe200078e00ff */
[----:B------:R-:W-:Y:S01]  /*1040*/  SHF.L.U32 R32, R60, 0xb, RZ ;  /* 0x0000000b3c207819 */ /* 0x000fe200000006ff */
[----:B------:R-:W-:-:S03]  /*1050*/  IMAD.IADD R102, R17, 0x1, R60 ;  /* 0x0000000111667824 */ /* 0x000fc600078e023c */
[----:B------:R-:W-:Y:S02]  /*1060*/  LOP3.LUT R32, R32, 0x800, RZ, 0xc0, !PT ;  /* 0x0000080020207812 */ /* 0x000fe400078ec0ff */
[----:B------:R-:W-:-:S04]  /*1070*/  LOP3.LUT R33, R33, 0xfffffffc, RZ, 0xc0, !PT ;  /* 0xfffffffc21217812 */ /* 0x000fc800078ec0ff */
[----:B------:R-:W-:-:S05]  /*1080*/  IADD3 R32, PT, PT, R33, R35, R32 ;  /* 0x0000002321207210 */ /* 0x000fca0007ffe020 */
[----:B--2---:R4:W-:Y:S04]  /*1090*/  STS [R32], R28 ;  /* 0x0000001c20007388 */ /* 0x0049e80000000800 */
[----:B------:R4:W-:Y:S04]  /*10a0*/  STS [R32+0x200], R29 ;  /* 0x0002001d20007388 */ /* 0x0009e80000000800 */
[----:B------:R4:W-:Y:S04]  /*10b0*/  STS [R32+0x400], R30 ;  /* 0x0004001e20007388 */ /* 0x0009e80000000800 */
[----:B------:R4:W-:Y:S02]  /*10c0*/  STS [R32+0x600], R31 ;  /* 0x0006001f20007388 */ /* 0x0009e40000000800 */
.L_x_10:
[----:B01----:R-:W-:Y:S05]  /*10d0*/  BSYNC.RECONVERGENT B1 ;  /* 0x0000000000017941 */ /* 0x003fea0003800200 */
.L_x_9:
[----:B------:R-:W-:-:S13]  /*10e0*/  ISETP.GE.U32.AND P1, PT, R64, 0x3, PT ;  /* 0x000000034000780c */ /* 0x000fda0003f26070 */
[----:B------:R-:W-:Y:S05]  /*10f0*/  @!P1 BRA `(.L_x_8) ;  /* 0x0000000400849947 */ /* 0x000fea0003800000 */
[----:B--234-:R-:W0:Y:S01]  /*1100*/  S2R R28, SR_CgaCtaId ;  /* 0x00000000001c7919 */ /* 0x01ce220000008800 */
[----:B------:R-:W-:Y:S01]  /*1110*/  IMAD.SHL.U32 R110, R102, 0x4, RZ ;  /* 0x00000004666e7824 */ /* 0x000fe200078e00ff */
[----:B------:R-:W-:Y:S01]  /*1120*/  MOV R105, 0x400 ;  /* 0x0000040000697802 */ /* 0x000fe20000000f00 */
[C-C-:B------:R-:W-:Y:S01]  /*1130*/  IMAD.IADD R108, R17.reuse, 0x1, R102.reuse ;  /* 0x00000001116c7824 */ /* 0x140fe200078e0266 */
[C---:B------:R-:W-:Y:S01]  /*1140*/  LEA R104, R17.reuse, R102, 0x1 ;  /* 0x0000006611687211 */ /* 0x040fe200078e08ff */
[C---:B------:R-:W-:Y:S01]  /*1150*/  IMAD R114, R17.reuse, 0x3, R102 ;  /* 0x0000000311727824 */ /* 0x040fe200078e0266 */
[C---:B------:R-:W-:Y:S01]  /*1160*/  LEA R106, R17.reuse, R110, 0x3 ;  /* 0x0000006e116a7211 */ /* 0x040fe200078e18ff */
[----:B------:R-:W-:Y:S02]  /*1170*/  IMAD R112, R17, 0xc, R110 ;  /* 0x0000000c11707824 */ /* 0x000fe400078e026e */
[----:B------:R-:W-:Y:S01]  /*1180*/  IMAD.SHL.U32 R116, R108, 0x4, RZ ;  /* 0x000000046c747824 */ /* 0x000fe200078e00ff */
[----:B0-----:R-:W-:-:S07]  /*1190*/  LEA R105, R28, R105, 0x18 ;  /* 0x000000691c697211 */ /* 0x001fce00078ec0ff */
.L_x_11:
[----:B0-----:R-:W-:Y:S02]  /*11a0*/  LOP3.LUT R28, R110, 0x4, RZ, 0xc0, !PT ;  /* 0x000000046e1c7812 */ /* 0x001fe400078ec0ff */
[----:B------:R-:W-:Y:S02]  /*11b0*/  SHF.R.U32.HI R107, RZ, 0x1, R102 ;  /* 0x00000001ff6b7819 */ /* 0x000fe40000011666 */
[----:B------:R-:W-:Y:S01]  /*11c0*/  LOP3.LUT R30, R116, 0x4, RZ, 0xc0, !PT ;  /* 0x00000004741e7812 */ /* 0x000fe200078ec0ff */
[----:B------:R-:W-:Y:S01]  /*11d0*/  IMAD R29, R28, UR14, RZ ;  /* 0x0000000e1c1d7c24 */ /* 0x000fe2000f8e02ff */
[----:B------:R-:W-:Y:S01]  /*11e0*/  SHF.R.U32.HI R109, RZ, 0x1, R108 ;  /* 0x00000001ff6d7819 */ /* 0x000fe2000001166c */
[----:B------:R-:W-:Y:S01]  /*11f0*/  IMAD R28, R107, UR13, RZ ;  /* 0x0000000d6b1c7c24 */ /* 0x000fe2000f8e02ff */
[----:B------:R-:W-:Y:S02]  /*1200*/  SHF.R.U32.HI R111, RZ, 0x1, R104 ;  /* 0x00000001ff6f7819 */ /* 0x000fe40000011668 */
[----:B------:R-:W-:-:S02]  /*1210*/  SHF.R.S32.HI R32, RZ, 0x1f, R29 ;  /* 0x0000001fff207819 */ /* 0x000fc4000001141d */
[--C-:B------:R-:W-:Y:S01]  /*1220*/  IADD3 R39, P1, P2, R29, UR10, R28.reuse ;  /* 0x0000000a1d277c10 */ /* 0x100fe2000fa3e01c */
[----:B------:R-:W-:Y:S01]  /*1230*/  IMAD R29, R30, UR14, RZ ;  /* 0x0000000e1e1d7c24 */ /* 0x000fe2000f8e02ff */
[----:B------:R-:W-:Y:S01]  /*1240*/  SHF.R.S32.HI R31, RZ, 0x1f, R28 ;  /* 0x0000001fff1f7819 */ /* 0x000fe2000001141c */
[----:B------:R-:W-:Y:S01]  /*1250*/  IMAD R28, R109, UR13, RZ ;  /* 0x0000000d6d1c7c24 */ /* 0x000fe2000f8e02ff */
[----:B------:R-:W-:Y:S02]  /*1260*/  SHF.R.U32.HI R113, RZ, 0x1, R114 ;  /* 0x00000001ff717819 */ /* 0x000fe40000011672 */
[----:B------:R-:W-:Y:S02]  /*1270*/  IADD3.X R40, PT, PT, R32, UR9, R31, P1, P2 ;  /* 0x0000000920287c10 */ /* 0x000fe40008fe441f */
[----:B------:R-:W-:Y:S02]  /*1280*/  LOP3.LUT R31, R106, 0x4, RZ, 0xc0, !PT ;  /* 0x000000046a1f7812 */ /* 0x000fe400078ec0ff */
[----:B------:R-:W-:-:S02]  /*1290*/  SHF.R.S32.HI R34, RZ, 0x1f, R29 ;  /* 0x0000001fff227819 */ /* 0x000fc4000001141d */
[--C-:B------:R-:W-:Y:S01]  /*12a0*/  IADD3 R30, P1, P2, R29, UR10, R28.reuse ;  /* 0x0000000a1d1e7c10 */ /* 0x100fe2000fa3e01c */
[----:B------:R-:W-:Y:S01]  /*12b0*/  IMAD R31, R31, UR14, RZ ;  /* 0x0000000e1f1f7c24 */ /* 0x000fe2000f8e02ff */
[----:B------:R-:W-:Y:S02]  /*12c0*/  LOP3.LUT R32, R112, 0x4, RZ, 0xc0, !PT ;  /* 0x0000000470207812 */ /* 0x000fe400078ec0ff */
[----:B------:R-:W-:Y:S01]  /*12d0*/  SHF.R.S32.HI R29, RZ, 0x1f, R28 ;  /* 0x0000001fff1d7819 */ /* 0x000fe2000001141c */
[----:B------:R-:W-:Y:S02]  /*12e0*/  IMAD R28, R111, UR13, RZ ;  /* 0x0000000d6f1c7c24 */ /* 0x000fe4000f8e02ff */
[----:B------:R-:W-:Y:S01]  /*12f0*/  IMAD R32, R32, UR14, RZ ;  /* 0x0000000e20207c24 */ /* 0x000fe2000f8e02ff */
[----:B------:R-:W-:Y:S01]  /*1300*/  IADD3.X R37, PT, PT, R34, UR9, R29, P1, P2 ;  /* 0x0000000922257c10 */ /* 0x000fe20008fe441d */
[----:B------:R-:W-:Y:S01]  /*1310*/  IMAD R29, R113, UR13, RZ ;  /* 0x0000000d711d7c24 */ /* 0x000fe2000f8e02ff */
[----:B------:R-:W-:-:S02]  /*1320*/  SHF.R.S32.HI R34, RZ, 0x1f, R31 ;  /* 0x0000001fff227819 */ /* 0x000fc4000001141f */
[--C-:B------:R-:W-:Y:S02]  /*1330*/  IADD3 R35, P2, P1, R31, UR10, R28.reuse ;  /* 0x0000000a1f237c10 */ /* 0x100fe4000f95e01c */
[----:B------:R-:W-:Y:S02]  /*1340*/  SHF.R.S32.HI R31, RZ, 0x1f, R28 ;  /* 0x0000001fff1f7819 */ /* 0x000fe4000001141c */
[----:B------:R-:W-:Y:S02]  /*1350*/  LEA R28, P5, R39, UR18, 0x2 ;  /* 0x00000012271c7c11 */ /* 0x000fe4000f8a10ff */
[----:B------:R-:W-:Y:S02]  /*1360*/  SHF.R.S32.HI R36, RZ, 0x1f, R32 ;  /* 0x0000001fff247819 */ /* 0x000fe40000011420 */
[--C-:B------:R-:W-:Y:S02]  /*1370*/  IADD3 R38, P3, P4, R32, UR10, R29.reuse ;  /* 0x0000000a20267c10 */ /* 0x100fe4000fc7e01d */
[----:B------:R-:W-:-:S02]  /*1380*/  SHF.R.S32.HI R33, RZ, 0x1f, R29 ;  /* 0x0000001fff217819 */ /* 0x000fc4000001141d */
[----:B------:R-:W-:Y:S02]  /*1390*/  LEA.HI.X R29, R39, UR19, R40, 0x2, P5 ;  /* 0x00000013271d7c11 */ /* 0x000fe4000a8f1428 */
[----:B------:R-:W-:Y:S02]  /*13a0*/  LEA R32, P5, R30, UR18, 0x2 ;  /* 0x000000121e207c11 */ /* 0x000fe4000f8a10ff */
[----:B------:R-:W-:Y:S02]  /*13b0*/  IADD3.X R34, PT, PT, R34, UR9, R31, P2, P1 ;  /* 0x0000000922227c10 */ /* 0x000fe400097e241f */
[----:B------:R-:W-:Y:S02]  /*13c0*/  IADD3.X R39, PT, PT, R36, UR9, R33, P3, P4 ;  /* 0x0000000924277c10 */ /* 0x000fe40009fe8421 */
[----:B------:R-:W-:Y:S02]  /*13d0*/  LEA R36, P1, R35, UR18, 0x2 ;  /* 0x0000001223247c11 */ /* 0x000fe4000f8210ff */
[----:B------:R-:W-:-:S02]  /*13e0*/  LEA.HI.X R33, R30, UR19, R37, 0x2, P5 ;  /* 0x000000131e217c11 */ /* 0x000fc4000a8f1425 */
[----:B------:R-:W-:Y:S01]  /*13f0*/  LEA.HI.X R37, R35, UR19, R34, 0x2, P1 ;  /* 0x0000001323257c11 */ /* 0x000fe200088f1422 */
[----:B------:R-:W2:Y:S01]  /*1400*/  LDG.E.128 R28, desc[UR36][R28.64] ;  /* 0x000000241c1c7981 */ /* 0x000ea2000c1e1d00 */
[----:B------:R-:W-:-:S03]  /*1410*/  LEA R40, P1, R38, UR18, 0x2 ;  /* 0x0000001226287c11 */ /* 0x000fc6000f8210ff */
[----:B------:R-:W3:Y:S01]  /*1420*/  LDG.E.128 R32, desc[UR36][R32.64] ;  /* 0x0000002420207981 */ /* 0x000ee2000c1e1d00 */
[----:B------:R-:W-:-:S03]  /*1430*/  LEA.HI.X R41, R38, UR19, R39, 0x2, P1 ;  /* 0x0000001326297c11 */ /* 0x000fc600088f1427 */
[----:B------:R-:W4:Y:S04]  /*1440*/  LDG.E.128 R36, desc[UR36][R36.64] ;  /* 0x0000002424247981 */ /* 0x000f28000c1e1d00 */
[----:B------:R-:W5:Y:S01]  /*1450*/  LDG.E.128 R40, desc[UR36][R40.64] ;  /* 0x0000002428287981 */ /* 0x000f62000c1e1d00 */
[----:B------:R-:W-:Y:S01]  /*1460*/  IMAD.SHL.U32 R115, R110, 0x200, RZ ;  /* 0x000002006e737824 */ /* 0x000fe200078e00ff */
[----:B------:R-:W-:Y:S01]  /*1470*/  SHF.L.U32 R117, R116, 0x9, RZ ;  /* 0x0000000974757819 */ /* 0x000fe200000006ff */
[C---:B------:R-:W-:Y:S01]  /*1480*/  IMAD R104, R17.reuse, 0x4, R104 ;  /* 0x0000000411687824 */ /* 0x040fe200078e0268 */
[C-C-:B------:R-:W-:Y:S01]  /*1490*/  IADD3 R102, PT, PT, R17.reuse, R102, R17.reuse ;  /* 0x0000006611667210 */ /* 0x140fe20007ffe011 */
[----:B------:R-:W-:Y:S01]  /*14a0*/  IMAD R114, R17, 0x4, R114 ;  /* 0x0000000411727824 */ /* 0x000fe200078e0272 */
[----:B------:R-:W-:Y:S01]  /*14b0*/  LOP3.LUT R118, R115, 0x800, RZ, 0xc0, !PT ;  /* 0x0000080073767812 */ /* 0x000fe200078ec0ff */
[----:B------:R-:W-:Y:S01]  /*14c0*/  IMAD R108, R17, 0x4, R108 ;  /* 0x00000004116c7824 */ /* 0x000fe200078e026c */
[----:B------:R-:W-:Y:S01]  /*14d0*/  LOP3.LUT R120, R117, 0x800, RZ, 0xc0, !PT ;  /* 0x0000080075787812 */ /* 0x000fe200078ec0ff */
[C---:B------:R-:W-:Y:S01]  /*14e0*/  IMAD R110, R17.reuse, 0x10, R110 ;  /* 0x00000010116e7824 */ /* 0x040fe200078e026e */
[----:B------:R-:W-:Y:S01]  /*14f0*/  IADD3 R102, PT, PT, R17, R102, R17 ;  /* 0x0000006611667210 */ /* 0x000fe20007ffe011 */
[----:B------:R-:W-:Y:S01]  /*1500*/  IMAD.IADD R118, R105, 0x1, R118 ;  /* 0x0000000169767824 */ /* 0x000fe200078e0276 */
[----:B------:R-:W-:Y:S01]  /*1510*/  LEA R116, R17, R116, 0x4 ;  /* 0x0000007411747211 */ /* 0x000fe200078e20ff */
[----:B------:R-:W-:Y:S01]  /*1520*/  IMAD.IADD R120, R105, 0x1, R120 ;  /* 0x0000000169787824 */ /* 0x000fe200078e0278 */
[----:B------:R-:W-:-:S02]  /*1530*/  ISETP.GE.U32.AND P1, PT, R102, 0x100, PT ;  /* 0x000001006600780c */ /* 0x000fc40003f26070 */
[----:B------:R-:W-:Y:S01]  /*1540*/  LEA R118, R107, R118, 0x2 ;  /* 0x000000766b767211 */ /* 0x000fe200078e10ff */
[----:B------:R-:W-:Y:S01]  /*1550*/  IMAD.SHL.U32 R107, R106, 0x200, RZ ;  /* 0x000002006a6b7824 */ /* 0x000fe200078e00ff */
[----:B------:R-:W-:Y:S01]  /*1560*/  LEA R106, R17, R106, 0x4 ;  /* 0x0000006a116a7211 */ /* 0x000fe200078e20ff */
[----:B------:R-:W-:Y:S01]  /*1570*/  IMAD R120, R109, 0x4, R120 ;  /* 0x000000046d787824 */ /* 0x000fe200078e0278 */
[----:B------:R-:W-:Y:S01]  /*1580*/  SHF.L.U32 R109, R112, 0x9, RZ ;  /* 0x00000009706d7819 */ /* 0x000fe200000006ff */
[----:B------:R-:W-:Y:S01]  /*1590*/  IMAD R112, R17, 0x10, R112 ;  /* 0x0000001011707824 */ /* 0x000fe200078e0270 */
[----:B------:R-:W-:Y:S02]  /*15a0*/  LOP3.LUT R122, R107, 0x800, RZ, 0xc0, !PT ;  /* 0x000008006b7a7812 */ /* 0x000fe400078ec0ff */
[----:B------:R-:W-:-:S03]  /*15b0*/  LOP3.LUT R124, R109, 0x800, RZ, 0xc0, !PT ;  /* 0x000008006d7c7812 */ /* 0x000fc600078ec0ff */
[C---:B------:R-:W-:Y:S02]  /*15c0*/  IMAD.IADD R122, R105.reuse, 0x1, R122 ;  /* 0x00000001697a7824 */ /* 0x040fe400078e027a */
[----:B------:R-:W-:-:S03]  /*15d0*/  IMAD.IADD R124, R105, 0x1, R124 ;  /* 0x00000001697c7824 */ /* 0x000fc600078e027c */
[----:B------:R-:W-:Y:S01]  /*15e0*/  LEA R122, R111, R122, 0x2 ;  /* 0x0000007a6f7a7211 */ /* 0x000fe200078e10ff */
[----:B------:R-:W-:Y:S01]  /*15f0*/  IMAD R124, R113, 0x4, R124 ;  /* 0x00000004717c7824 */ /* 0x000fe200078e027c */
[----:B--2---:R0:W-:Y:S04]  /*1600*/  STS [R118], R28 ;  /* 0x0000001c76007388 */ /* 0x0041e80000000800 */
[----:B------:R0:W-:Y:S04]  /*1610*/  STS [R118+0x200], R29 ;  /* 0x0002001d76007388 */ /* 0x0001e80000000800 */
[----:B------:R0:W-:Y:S04]  /*1620*/  STS [R118+0x400], R30 ;  /* 0x0004001e76007388 */ /* 0x0001e80000000800 */
[----:B------:R0:W-:Y:S04]  /*1630*/  STS [R118+0x600], R31 ;  /* 0x0006001f76007388 */ /* 0x0001e80000000800 */
[----:B---3--:R0:W-:Y:S04]  /*1640*/  STS [R120], R32 ;  /* 0x0000002078007388 */ /* 0x0081e80000000800 */
[----:B------:R0:W-:Y:S04]  /*1650*/  STS [R120+0x200], R33 ;  /* 0x0002002178007388 */ /* 0x0001e80000000800 */
[----:B------:R0:W-:Y:S04]  /*1660*/  STS [R120+0x400], R34 ;  /* 0x0004002278007388 */ /* 0x0001e80000000800 */
[----:B------:R0:W-:Y:S04]  /*1670*/  STS [R120+0x600], R35 ;  /* 0x0006002378007388 */ /* 0x0001e80000000800 */
[----:B----4-:R0:W-:Y:S04]  /*1680*/  STS [R122], R36 ;  /* 0x000000247a007388 */ /* 0x0101e80000000800 */
[----:B------:R0:W-:Y:S04]  /*1690*/  STS [R122+0x200], R37 ;  /* 0x000200257a007388 */ /* 0x0001e80000000800 */
[----:B------:R0:W-:Y:S04]  /*16a0*/  STS [R122+0x400], R38 ;  /* 0x000400267a007388 */ /* 0x0001e80000000800 */
[----:B------:R0:W-:Y:S04]  /*16b0*/  STS [R122+0x600], R39 ;  /* 0x000600277a007388 */ /* 0x0001e80000000800 */
[----:B-----5:R0:W-:Y:S04]  /*16c0*/  STS [R124], R40 ;  /* 0x000000287c007388 */ /* 0x0201e80000000800 */
[----:B------:R0:W-:Y:S04]  /*16d0*/  STS [R124+0x200], R41 ;  /* 0x000200297c007388 */ /* 0x0001e80000000800 */
[----:B------:R0:W-:Y:S04]  /*16e0*/  STS [R124+0x400], R42 ;  /* 0x0004002a7c007388 */ /* 0x0001e80000000800 */
[----:B------:R0:W-:Y:S01]  /*16f0*/  STS [R124+0x600], R43 ;  /* 0x0006002b7c007388 */ /* 0x0001e20000000800 */
[----:B------:R-:W-:Y:S05]  /*1700*/  @!P1 BRA `(.L_x_11) ;  /* 0xfffffff800a49947 */ /* 0x000fea000383ffff */
.L_x_8:
[----:B01----:R-:W-:Y:S05]  /*1710*/  BSYNC.RECONVERGENT B0 ;  /* 0x0000000000007941 */ /* 0x003fea0003800200 */
.L_x_7:
[----:B------:R-:W-:Y:S05]  /*1720*/  BRA.U !UP1, `(.L_x_12) ;  /* 0x0000001509dc7547 */ /* 0x000fea000b800000 */
[----:B------:R-:W0:Y:S01]  /*1730*/  LDCU UR9, c[0x0][0x3b0] ;  /* 0x00007600ff0977ac */ /* 0x000e220008000800 */
[----:B------:R-:W-:Y:S01]  /*1740*/  BSSY.RECONVERGENT B0, `(.L_x_13) ;  /* 0x0000081000007945 */ /* 0x000fe20003800200 */
[----:B------:R-:W1:Y:S03]  /*1750*/  LDCU.64 UR18, c[0x0][0x388] ;  /* 0x00007100ff1277ac */ /* 0x000e660008000a00 */
[----:B------:R-:W-:Y:S05]  /*1760*/  @P0 BRA `(.L_x_14) ;  /* 0x0000000400f80947 */ /* 0x000fea0003800000 */
[----:B------:R-:W-:Y:S01]  /*1770*/  ISETP.NE.AND P1, PT, R69, RZ, PT ;  /* 0x000000ff4500720c */ /* 0x000fe20003f25270 */
[----:B------:R-:W-:Y:S01]  /*1780*/  BSSY.RECONVERGENT B1, `(.L_x_15) ;  /* 0x000002d000017945 */ /* 0x000fe20003800200 */
[----:B------:R-:W-:Y:S02]  /*1790*/  ISETP.GE.U32.AND P0, PT, R64, 0x3, PT ;  /* 0x000000034000780c */ /* 0x000fe40003f06070 */
[----:B------:R-:W-:-:S09]  /*17a0*/  MOV R104, R18 ;  /* 0x0000001200687202 */ /* 0x000fd20000000f00 */
[----:B------:R-:W-:Y:S05]  /*17b0*/  @!P1 BRA `(.L_x_16) ;  /* 0x0000000000a49947 */ /* 0x000fea0003800000 */
[----:B----4-:R-:W4:Y:S01]  /*17c0*/  LDC.64 R32, c[0x0][0x388] ;  /* 0x0000e200ff207b82 */ /* 0x010f220000000a00 */
[----:B--23--:R-:W-:-:S04]  /*17d0*/  IADD3 R29, P1, PT, R54, UR8, RZ ;  /* 0x00000008361d7c10 */ /* 0x00cfc8000ff3e0ff */
[----:B------:R-:W-:Y:S02]  /*17e0*/  IADD3.X R30, PT, PT, R58, UR5, RZ, P1, !PT ;  /* 0x000000053a1e7c10 */ /* 0x000fe40008ffe4ff */
[----:B----4-:R-:W-:-:S04]  /*17f0*/  LEA R28, P1, R29, R32, 0x2 ;  /* 0x000000201d1c7211 */ /* 0x010fc800078210ff */
[----:B------:R-:W-:-:S06]  /*1800*/  LEA.HI.X R29, R29, R33, R30, 0x2, P1 ;  /* 0x000000211d1d7211 */ /* 0x000fcc00008f141e */
[----:B------:R-:W2:Y:S01]  /*1810*/  LDG.E.128 R28, desc[UR36][R28.64] ;  /* 0x000000241c1c7981 */ /* 0x000ea2000c1e1d00 */
[----:B------:R-:W-:Y:S01]  /*1820*/  MOV R36, 0x400 ;  /* 0x0000040000247802 */ /* 0x000fe20000000f00 */
[----:B------:R-:W-:Y:S01]  /*1830*/  IMAD.SHL.U32 R34, R18, 0x10, RZ ;  /* 0x0000001012227824 */ /* 0x000fe200078e00ff */
[----:B------:R-:W-:Y:S01]  /*1840*/  ISETP.NE.AND P1, PT, R69, 0x1, PT ;  /* 0x000000014500780c */ /* 0x000fe20003f25270 */
[----:B------:R-:W3:Y:S01]  /*1850*/  S2R R37, SR_CgaCtaId ;  /* 0x0000000000257919 */ /* 0x000ee20000008800 */
[----:B------:R-:W-:Y:S01]  /*1860*/  MOV R104, R50 ;  /* 0x0000003200687202 */ /* 0x000fe20000000f00 */
[----:B------:R-:W-:Y:S01]  /*1870*/  VIADD R36, R36, 0x1000 ;  /* 0x0000100024247836 */ /* 0x000fe20000000000 */
[C---:B------:R-:W-:Y:S02]  /*1880*/  LOP3.LUT R35, R34.reuse, 0xfffffe00, RZ, 0xc0, !PT ;  /* 0xfffffe0022237812 */ /* 0x040fe400078ec0ff */
[----:B------:R-:W-:Y:S02]  /*1890*/  LOP3.LUT R34, R34, 0x1f0, RZ, 0xc0, !PT ;  /* 0x000001f022227812 */ /* 0x000fe400078ec0ff */
[----:B---3--:R-:W-:-:S04]  /*18a0*/  LEA R36, R37, R36, 0x18 ;  /* 0x0000002425247211 */ /* 0x008fc800078ec0ff */
[----:B------:R-:W-:-:S05]  /*18b0*/  IADD3 R34, PT, PT, R34, R36, R35 ;  /* 0x0000002422227210 */ /* 0x000fca0007ffe023 */
[----:B--2---:R2:W-:Y:S01]  /*18c0*/  STS.128 [R34], R28 ;  /* 0x0000001c22007388 */ /* 0x0045e20000000c00 */
[----:B------:R-:W-:Y:S05]  /*18d0*/  @!P1 BRA `(.L_x_16) ;  /* 0x00000000005c9947 */ /* 0x000fea0003800000 */
[----:B------:R-:W-:Y:S02]  /*18e0*/  ISETP.NE.AND P4, PT, R69, 0x2, PT ;  /* 0x000000024500780c */ /* 0x000fe40003f85270 */
[----:B--2---:R-:W-:-:S04]  /*18f0*/  IADD3 R29, P1, PT, R62, UR8, RZ ;  /* 0x000000083e1d7c10 */ /* 0x004fc8000ff3e0ff */
[----:B------:R-:W-:Y:S02]  /*1900*/  IADD3.X R34, PT, PT, R63, UR5, RZ, P1, !PT ;  /* 0x000000053f227c10 */ /* 0x000fe40008ffe4ff */
[----:B------:R-:W-:-:S04]  /*1910*/  LEA R28, P1, R29, R32, 0x2 ;  /* 0x000000201d1c7211 */ /* 0x000fc800078210ff */
[----:B------:R-:W-:Y:S02]  /*1920*/  LEA.HI.X R29, R29, R33, R34, 0x2, P1 ;  /* 0x000000211d1d7211 */ /* 0x000fe400008f1422 */
[----:B------:R-:W-:-:S04]  /*1930*/  @P4 IADD3 R30, P2, PT, R66, UR8, RZ ;  /* 0x00000008421e4c10 */ /* 0x000fc8000ff5e0ff */
[----:B------:R-:W-:Y:S02]  /*1940*/  @P4 LEA R32, P3, R30, R32, 0x2 ;  /* 0x000000201e204211 */ /* 0x000fe400078610ff */
[----:B------:R-:W-:-:S04]  /*1950*/  @P4 IADD3.X R31, PT, PT, R68, UR5, RZ, P2, !PT ;  /* 0x00000005441f4c10 */ /* 0x000fc800097fe4ff */
[----:B------:R-:W-:Y:S02]  /*1960*/  @P4 LEA.HI.X R33, R30, R33, R31, 0x2, P3 ;  /* 0x000000211e214211 */ /* 0x000fe400018f141f */
[----:B------:R-:W2:Y:S04]  /*1970*/  LDG.E.128 R28, desc[UR36][R28.64] ;  /* 0x000000241c1c7981 */ /* 0x000ea8000c1e1d00 */
[----:B------:R-:W3:Y:S01]  /*1980*/  @P4 LDG.E.128 R32, desc[UR36][R32.64] ;  /* 0x0000002420204981 */ /* 0x000ee2000c1e1d00 */
[----:B------:R-:W-:Y:S01]  /*1990*/  IMAD.SHL.U32 R37, R50, 0x10, RZ ;  /* 0x0000001032257824 */ /* 0x000fe200078e00ff */
[----:B------:R-:W-:Y:S01]  /*19a0*/  MOV R104, R60 ;  /* 0x0000003c00687202 */ /* 0x000fe20000000f00 */
[----:B------:R-:W-:Y:S02]  /*19b0*/  @P4 IMAD.SHL.U32 R38, R60, 0x10, RZ ;  /* 0x000000103c264824 */ /* 0x000fe400078e00ff */
[----:B------:R-:W-:Y:S01]  /*19c0*/  @P4 IMAD.IADD R104, R17, 0x1, R60 ;  /* 0x0000000111684824 */ /* 0x000fe200078e023c */
[----:B------:R-:W-:-:S02]  /*19d0*/  LOP3.LUT R39, R37, 0xfffffe00, RZ, 0xc0, !PT ;  /* 0xfffffe0025277812 */ /* 0x000fc400078ec0ff */
[----:B------:R-:W-:Y:S02]  /*19e0*/  LOP3.LUT R37, R37, 0x1f0, RZ, 0xc0, !PT ;  /* 0x000001f025257812 */ /* 0x000fe400078ec0ff */
[C---:B------:R-:W-:Y:S02]  /*19f0*/  @P4 LOP3.LUT R41, R38.reuse, 0xfffffe00, RZ, 0xc0, !PT ;  /* 0xfffffe0026294812 */ /* 0x040fe400078ec0ff */
[----:B------:R-:W-:Y:S02]  /*1a00*/  @P4 LOP3.LUT R38, R38, 0x1f0, RZ, 0xc0, !PT ;  /* 0x000001f026264812 */ /* 0x000fe400078ec0ff */
[-C--:B------:R-:W-:Y:S02]  /*1a10*/  IADD3 R37, PT, PT, R37, R36.reuse, R39 ;  /* 0x0000002425257210 */ /* 0x080fe40007ffe027 */
[----:B------:R-:W-:-:S03]  /*1a20*/  @P4 IADD3 R38, PT, PT, R38, R36, R41 ;  /* 0x0000002426264210 */ /* 0x000fc60007ffe029 */
[----:B--2---:R2:W-:Y:S04]  /*1a30*/  STS.128 [R37], R28 ;  /* 0x0000001c25007388 */ /* 0x0045e80000000c00 */
[----:B---3--:R2:W-:Y:S02]  /*1a40*/  @P4 STS.128 [R38], R32 ;  /* 0x0000002026004388 */ /* 0x0085e40000000c00 */
.L_x_16:
[----:B01----:R-:W-:Y:S05]  /*1a50*/  BSYNC.RECONVERGENT B1 ;  /* 0x0000000000017941 */ /* 0x003fea0003800200 */
.L_x_15:
[----:B------:R-:W-:Y:S05]  /*1a60*/  @!P0 BRA `(.L_x_14) ;  /* 0x0000000400388947 */ /* 0x000fea0003800000 */
[----:B--234-:R-:W0:Y:S01]  /*1a70*/  S2R R29, SR_CgaCtaId ;  /* 0x00000000001d7919 */ /* 0x01ce220000008800 */
[----:B------:R-:W-:-:S05]  /*1a80*/  MOV R28, 0x400 ;  /* 0x00000400001c7802 */ /* 0x000fca0000000f00 */
[----:B------:R-:W-:-:S05]  /*1a90*/  VIADD R28, R28, 0x1000 ;  /* 0x000010001c1c7836 */ /* 0x000fca0000000000 */
[----:B0-----:R-:W-:-:S07]  /*1aa0*/  LEA R102, R29, R28, 0x18 ;  /* 0x0000001c1d667211 */ /* 0x001fce00078ec0ff */
.L_x_17:
[----:B0-----:R-:W-:Y:S01]  /*1ab0*/  SHF.L.U32 R28, R104, 0x2, RZ ;  /* 0x00000002681c7819 */ /* 0x001fe200000006ff */
[C-C-:B------:R-:W-:Y:S01]  /*1ac0*/  IMAD.IADD R110, R17.reuse, 0x1, R104.reuse ;  /* 0x00000001116e7824 */ /* 0x140fe200078e0268 */
[----:B------:R-:W-:Y:S02]  /*1ad0*/  SHF.R.U32.HI R105, RZ, 0x5, R104 ;  /* 0x00000005ff697819 */ /* 0x000fe40000011668 */
[----:B------:R-:W-:Y:S02]  /*1ae0*/  LOP3.LUT R28, R28, 0x7c, RZ, 0xc0, !PT ;  /* 0x0000007c1c1c7812 */ /* 0x000fe400078ec0ff */
[----:B------:R-:W-:Y:S01]  /*1af0*/  IADD3 R108, PT, PT, R17, R110, RZ ;  /* 0x0000006e116c7210 */ /* 0x000fe20007ffe0ff */
[----:B------:R-:W-:Y:S01]  /*1b00*/  IMAD R29, R105, UR15, RZ ;  /* 0x0000000f691d7c24 */ /* 0x000fe2000f8e02ff */
[----:B------:R-:W-:Y:S01]  /*1b10*/  SHF.R.U32.HI R109, RZ, 0x5, R110 ;  /* 0x00000005ff6d7819 */ /* 0x000fe2000001166e */
[----:B------:R-:W-:Y:S01]  /*1b20*/  IMAD R28, R28, UR9, RZ ;  /* 0x000000091c1c7c24 */ /* 0x000fe2000f8e02ff */
[--C-:B------:R-:W-:Y:S01]  /*1b30*/  SHF.R.U32.HI R107, RZ, 0x5, R108.reuse ;  /* 0x00000005ff6b7819 */ /* 0x100fe2000001166c */
[----:B------:R-:W-:Y:S01]  /*1b40*/  IMAD.IADD R106, R17, 0x1, R108 ;  /* 0x00000001116a7824 */ /* 0x000fe200078e026c */
[----:B------:R-:W-:-:S02]  /*1b50*/  SHF.R.S32.HI R30, RZ, 0x1f, R29 ;  /* 0x0000001fff1e7819 */ /* 0x000fc4000001141d */
[----:B------:R-:W-:Y:S01]  /*1b60*/  IADD3 R31, P0, P1, R28, UR8, R29 ;  /* 0x000000081c1f7c10 */ /* 0x000fe2000f91e01d */
[----:B------:R-:W-:Y:S01]  /*1b70*/  IMAD R33, R107, UR15, RZ ;  /* 0x0000000f6b217c24 */ /* 0x000fe2000f8e02ff */
[----:B------:R-:W-:Y:S02]  /*1b80*/  SHF.R.S32.HI R29, RZ, 0x1f, R28 ;  /* 0x0000001fff1d7819 */ /* 0x000fe4000001141c */
[----:B------:R-:W-:Y:S02]  /*1b90*/  SHF.L.U32 R34, R106, 0x2, RZ ;  /* 0x000000026a227819 */ /* 0x000fe400000006ff */
[----:B------:R-:W-:Y:S01]  /*1ba0*/  IADD3.X R32, PT, PT, R29, UR5, R30, P0, P1 ;  /* 0x000000051d207c10 */ /* 0x000fe200087e241e */
[----:B------:R-:W-:Y:S01]  /*1bb0*/  IMAD.SHL.U32 R30, R110, 0x4, RZ ;  /* 0x000000046e1e7824 */ /* 0x000fe200078e00ff */
[----:B------:R-:W-:Y:S02]  /*1bc0*/  LEA R28, P0, R31, UR18, 0x2 ;  /* 0x000000121f1c7c11 */ /* 0x000fe4000f8010ff */
[----:B------:R-:W-:-:S02]  /*1bd0*/  SHF.R.U32.HI R111, RZ, 0x5, R106 ;  /* 0x00000005ff6f7819 */ /* 0x000fc4000001166a */
[----:B------:R-:W-:Y:S02]  /*1be0*/  LOP3.LUT R30, R30, 0x7c, RZ, 0xc0, !PT ;  /* 0x0000007c1e1e7812 */ /* 0x000fe400078ec0ff */
[----:B------:R-:W-:Y:S01]  /*1bf0*/  LEA.HI.X R29, R31, UR19, R32, 0x2, P0 ;  /* 0x000000131f1d7c11 */ /* 0x000fe200080f1420 */
[----:B------:R-:W-:Y:S01]  /*1c00*/  IMAD.SHL.U32 R32, R108, 0x4, RZ ;  /* 0x000000046c207824 */ /* 0x000fe200078e00ff */
[----:B------:R-:W-:Y:S01]  /*1c10*/  LOP3.LUT R34, R34, 0x7c, RZ, 0xc0, !PT ;  /* 0x0000007c22227812 */ /* 0x000fe200078ec0ff */
[----:B------:R-:W-:Y:S02]  /*1c20*/  IMAD R31, R109, UR15, RZ ;  /* 0x0000000f6d1f7c24 */ /* 0x000fe4000f8e02ff */
[----:B------:R-:W-:Y:S01]  /*1c30*/  IMAD R30, R30, UR9, RZ ;  /* 0x000000091e1e7c24 */ /* 0x000fe2000f8e02ff */
[----:B------:R-:W-:Y:S02]  /*1c40*/  LOP3.LUT R32, R32, 0x7c, RZ, 0xc0, !PT ;  /* 0x0000007c20207812 */ /* 0x000fe400078ec0ff */
[----:B------:R-:W-:-:S02]  /*1c50*/  SHF.R.S32.HI R35, RZ, 0x1f, R31 ;  /* 0x0000001fff237819 */ /* 0x000fc4000001141f */
[----:B------:R-:W-:Y:S01]  /*1c60*/  IADD3 R41, P2, P3, R30, UR8, R31 ;  /* 0x000000081e297c10 */ /* 0x000fe2000fb5e01f */
[----:B------:R-:W-:Y:S01]  /*1c70*/  IMAD R31, R34, UR9, RZ ;  /* 0x00000009221f7c24 */ /* 0x000fe2000f8e02ff */
[----:B------:R-:W-:Y:S01]  /*1c80*/  SHF.R.S32.HI R36, RZ, 0x1f, R30 ;  /* 0x0000001fff247819 */ /* 0x000fe2000001141e */
[----:B------:R-:W-:Y:S01]  /*1c90*/  IMAD R30, R111, UR15, RZ ;  /* 0x0000000f6f1e7c24 */ /* 0x000fe2000f8e02ff */
[----:B------:R-:W-:Y:S01]  /*1ca0*/  SHF.R.S32.HI R34, RZ, 0x1f, R33 ;  /* 0x0000001fff227819 */ /* 0x000fe20000011421 */
[----:B------:R-:W-:Y:S01]  /*1cb0*/  IMAD R32, R32, UR9, RZ ;  /* 0x0000000920207c24 */ /* 0x000fe2000f8e02ff */
[----:B------:R-:W-:Y:S02]  /*1cc0*/  IADD3.X R42, PT, PT, R36, UR5, R35, P2, P3 ;  /* 0x00000005242a7c10 */ /* 0x000fe400097e6423 */
[--C-:B------:R-:W-:Y:S02]  /*1cd0*/  SHF.R.S32.HI R37, RZ, 0x1f, R30.reuse ;  /* 0x0000001fff257819 */ /* 0x100fe4000001141e */
[----:B------:R-:W-:-:S02]  /*1ce0*/  IADD3 R38, P0, P1, R31, UR8, R30 ;  /* 0x000000081f267c10 */ /* 0x000fc4000f91e01e */
[----:B------:R-:W-:Y:S02]  /*1cf0*/  IADD3 R39, P4, P5, R32, UR8, R33 ;  /* 0x0000000820277c10 */ /* 0x000fe4000fd9e021 */
[----:B------:R-:W-:Y:S02]  /*1d00*/  SHF.R.S32.HI R30, RZ, 0x1f, R31 ;  /* 0x0000001fff1e7819 */ /* 0x000fe4000001141f */
[----:B------:R-:W-:Y:S02]  /*1d10*/  SHF.R.S32.HI R33, RZ, 0x1f, R32 ;  /* 0x0000001fff217819 */ /* 0x000fe40000011420 */
[----:B------:R-:W-:Y:S02]  /*1d20*/  LEA R32, P2, R41, UR18, 0x2 ;  /* 0x0000001229207c11 */ /* 0x000fe4000f8410ff */
[----:B------:R-:W-:Y:S02]  /*1d30*/  IADD3.X R31, PT, PT, R30, UR5, R37, P0, P1 ;  /* 0x000000051e1f7c10 */ /* 0x000fe400087e2425 */
[----:B------:R-:W-:-:S02]  /*1d40*/  IADD3.X R34, PT, PT, R33, UR5, R34, P4, P5 ;  /* 0x0000000521227c10 */ /* 0x000fc4000a7ea422 */
[----:B------:R-:W-:Y:S02]  /*1d50*/  LEA R36, P0, R39, UR18, 0x2 ;  /* 0x0000001227247c11 */ /* 0x000fe4000f8010ff */
[C---:B------:R-:W-:Y:S02]  /*1d60*/  LEA R40, P1, R38.reuse, UR18, 0x2 ;  /* 0x0000001226287c11 */ /* 0x040fe4000f8210ff */
[----:B------:R-:W-:Y:S02]  /*1d70*/  LEA.HI.X R33, R41, UR19, R42, 0x2, P2 ;  /* 0x0000001329217c11 */ /* 0x000fe400090f142a */
[----:B------:R-:W-:Y:S02]  /*1d80*/  LEA.HI.X R37, R39, UR19, R34, 0x2, P0 ;  /* 0x0000001327257c11 */ /* 0x000fe400080f1422 */
[----:B------:R-:W-:Y:S02]  /*1d90*/  LEA.HI.X R41, R38, UR19, R31, 0x2, P1 ;  /* 0x0000001326297c11 */ /* 0x000fe400088f141f */
[----:B------:R-:W2:Y:S04]  /*1da0*/  LDG.E.128 R28, desc[UR36][R28.64] ;  /* 0x000000241c1c7981 */ /* 0x000ea8000c1e1d00 */
[----:B------:R-:W3:Y:S04]  /*1db0*/  LDG.E.128 R32, desc[UR36][R32.64] ;  /* 0x0000002420207981 */ /* 0x000ee8000c1e1d00 */
[----:B------:R-:W4:Y:S04]  /*1dc0*/  LDG.E.128 R36, desc[UR36][R36.64] ;  /* 0x0000002424247981 */ /* 0x000f28000c1e1d00 */
[----:B------:R-:W5:Y:S01]  /*1dd0*/  LDG.E.128 R40, desc[UR36][R40.64] ;  /* 0x0000002428287981 */ /* 0x000f62000c1e1d00 */
[----:B------:R-:W-:Y:S01]  /*1de0*/  IMAD.SHL.U32 R104, R104, 0x10, RZ ;  /* 0x0000001068687824 */ /* 0x000fe200078e00ff */
[-C--:B------:R-:W-:Y:S01]  /*1df0*/  LEA R105, R105, R102.reuse, 0x9 ;  /* 0x0000006669697211 */ /* 0x080fe200078e48ff */
[----:B------:R-:W-:Y:S01]  /*1e00*/  IMAD.SHL.U32 R110, R110, 0x10, RZ ;  /* 0x000000106e6e7824 */ /* 0x000fe200078e00ff */
[----:B------:R-:W-:Y:S01]  /*1e10*/  LEA R109, R109, R102, 0x9 ;  /* 0x000000666d6d7211 */ /* 0x000fe200078e48ff */
[----:B------:R-:W-:Y:S01]  /*1e20*/  IMAD.SHL.U32 R108, R108, 0x10, RZ ;  /* 0x000000106c6c7824 */ /* 0x000fe200078e00ff */
[----:B------:R-:W-:Y:S01]  /*1e30*/  LOP3.LUT R104, R104, 0x1f0, RZ, 0xc0, !PT ;  /* 0x000001f068687812 */ /* 0x000fe200078ec0ff */
[----:B------:R-:W-:Y:S01]  /*1e40*/  IMAD.SHL.U32 R112, R106, 0x10, RZ ;  /* 0x000000106a707824 */ /* 0x000fe200078e00ff */
[----:B------:R-:W-:Y:S01]  /*1e50*/  LOP3.LUT R110, R110, 0x1f0, RZ, 0xc0, !PT ;  /* 0x000001f06e6e7812 */ /* 0x000fe200078ec0ff */
[--C-:B------:R-:W-:Y:S01]  /*1e60*/  IMAD R107, R107, 0x200, R102.reuse ;  /* 0x000002006b6b7824 */ /* 0x100fe200078e0266 */
[----:B------:R-:W-:Y:S01]  /*1e70*/  LOP3.LUT R108, R108, 0x1f0, RZ, 0xc0, !PT ;  /* 0x000001f06c6c7812 */ /* 0x000fe200078ec0ff */
[----:B------:R-:W-:Y:S01]  /*1e80*/  IMAD R111, R111, 0x200, R102 ;  /* 0x000002006f6f7824 */ /* 0x000fe200078e0266 */
[----:B------:R-:W-:Y:S01]  /*1e90*/  LOP3.LUT R112, R112, 0x1f0, RZ, 0xc0, !PT ;  /* 0x000001f070707812 */ /* 0x000fe200078ec0ff */
[----:B------:R-:W-:Y:S01]  /*1ea0*/  IMAD.IADD R109, R109, 0x1, R110 ;  /* 0x000000016d6d7824 */ /* 0x000fe200078e026e */
[----:B------:R-:W-:Y:S01]  /*1eb0*/  IADD3 R105, PT, PT, R105, R104, RZ ;  /* 0x0000006869697210 */ /* 0x000fe20007ffe0ff */
[----:B------:R-:W-:Y:S01]  /*1ec0*/  IMAD.IADD R107, R107, 0x1, R108 ;  /* 0x000000016b6b7824 */ /* 0x000fe200078e026c */
[----:B------:R-:W-:Y:S01]  /*1ed0*/  IADD3 R111, PT, PT, R111, R112, RZ ;  /* 0x000000706f6f7210 */ /* 0x000fe20007ffe0ff */
[----:B------:R-:W-:-:S05]  /*1ee0*/  IMAD.IADD R104, R17, 0x1, R106 ;  /* 0x0000000111687824 */ /* 0x000fca00078e026a */
[----:B------:R-:W-:Y:S01]  /*1ef0*/  ISETP.GE.U32.AND P0, PT, R104, 0x100, PT ;  /* 0x000001006800780c */ /* 0x000fe20003f06070 */
[----:B--2---:R0:W-:Y:S04]  /*1f00*/  STS.128 [R105], R28 ;  /* 0x0000001c69007388 */ /* 0x0041e80000000c00 */
[----:B---3--:R0:W-:Y:S04]  /*1f10*/  STS.128 [R109], R32 ;  /* 0x000000206d007388 */ /* 0x0081e80000000c00 */
[----:B----4-:R0:W-:Y:S04]  /*1f20*/  STS.128 [R107], R36 ;  /* 0x000000246b007388 */ /* 0x0101e80000000c00 */
[----:B-----5:R0:W-:Y:S01]  /*1f30*/  STS.128 [R111], R40 ;  /* 0x000000286f007388 */ /* 0x0201e20000000c00 */
[----:B------:R-:W-:Y:S05]  /*1f40*/  @!P0 BRA `(.L_x_17) ;  /* 0xfffffff800d88947 */ /* 0x000fea000383ffff */
.L_x_14:
[----:B01----:R-:W-:Y:S05]  /*1f50*/  BSYNC.RECONVERGENT B0 ;  /* 0x0000000000007941 */ /* 0x003fea0003800200 */
.L_x_13:
[----:B------:R-:W0:Y:S08]  /*1f60*/  S2UR UR8, SR_CgaCtaId ;  /* 0x00000000000879c3 */ /* 0x000e300000008800 */
[----:B------:R-:W-:Y:S06]  /*1f70*/  BAR.SYNC.DEFER_BLOCKING 0x0 ;  /* 0x0000000000007b1d */ /* 0x000fec0000010000 */
[----:B------:R-:W-:-:S02]  /*1f80*/  UMOV UR5, 0x400 ;  /* 0x0000040000057882 */ /* 0x000fc40000000000 */
[----:B------:R-:W-:Y:S02]  /*1f90*/  UIADD3 UR10, UPT, UPT, UR5, 0x1000, URZ ;  /* 0x00001000050a7890 */ /* 0x000fe4000fffe0ff */
[----:B0-----:R-:W-:Y:S02]  /*1fa0*/  ULEA UR9, UR8, UR5, 0x18 ;  /* 0x0000000508097291 */ /* 0x001fe4000f8ec0ff */
[----:B------:R-:W-:Y:S01]  /*1fb0*/  ULEA UR10, UR8, UR10, 0x18 ;  /* 0x0000000a080a7291 */ /* 0x000fe2000f8ec0ff */
[----:B------:R-:W-:-:S11]  /*1fc0*/  UMOV UR5, URZ ;  /* 0x000000ff00057c82 */ /* 0x000fd60008000000 */
.L_x_18:
[----:B------:R-:W-:Y:S02]  /*1fd0*/  ULEA UR8, UR5, UR9, 0x9 ;  /* 0x0000000905087291 */ /* 0x000fe4000f8e48ff */
[----:B------:R-:W-:Y:S02]  /*1fe0*/  ULEA UR13, UR5, UR10, 0x9 ;  /* 0x0000000a050d7291 */ /* 0x000fe4000f8e48ff */
[----:B------:R-:W-:Y:S02]  /*1ff0*/  UIADD3 UR5, UPT, UPT, UR5, 0x1, URZ ;  /* 0x0000000105057890 */ /* 0x000fe4000fffe0ff */
[----:B------:R-:W-:Y:S02]  /*2000*/  LEA R102, R19, UR8, 0x5 ;  /* 0x0000000813667c11 */ /* 0x000fe4000f8e28ff */
[----:B------:R-:W-:Y:S01]  /*2010*/  LEA R104, R22, UR13, 0x5 ;  /* 0x0000000d16687c11 */ /* 0x000fe2000f8e28ff */
[----:B------:R-:W-:Y:S02]  /*2020*/  UISETP.NE.AND UP2, UPT, UR5, 0x8, UPT ;  /* 0x000000080500788c */ /* 0x000fe4000bf45270 */
[----:B--234-:R-:W-:Y:S04]  /*2030*/  LDS.128 R28, [R102] ;  /* 0x00000000661c7984 */ /* 0x01cfe80000000c00 */
[----:B------:R-:W0:Y:S04]  /*2040*/  LDS.128 R32, [R104] ;  /* 0x0000000068207984 */ /* 0x000e280000000c00 */
[----:B------:R-:W1:Y:S04]  /*2050*/  LDS.128 R36, [R102+0x10] ;  /* 0x0000100066247984 */ /* 0x000e680000000c00 */
[----:B------:R-:W2:Y:S01]  /*2060*/  LDS.128 R40, [R104+0x10] ;  /* 0x0000100068287984 */ /* 0x000ea20000000c00 */
[----:B0-----:R-:W-:Y:S01]  /*2070*/  FFMA R57, R28, R32, R57 ;  /* 0x000000201c397223 */ /* 0x001fe20000000039 */
[C---:B------:R-:W-:Y:S01]  /*2080*/  FFMA R45, R32.reuse, R29, R45 ;  /* 0x0000001d202d7223 */ /* 0x040fe2000000002d */
[C---:B------:R-:W-:Y:S01]  /*2090*/  FFMA R23, R32.reuse, R30, R23 ;  /* 0x0000001e20177223 */ /* 0x040fe20000000017 */
[----:B------:R-:W-:Y:S01]  /*20a0*/  FFMA R10, R32, R31, R10 ;  /* 0x0000001f200a7223 */ /* 0x000fe2000000000a */
[----:B-1----:R-:W-:Y:S01]  /*20b0*/  FFMA R71, R36, R32, R71 ;  /* 0x0000002024477223 */ /* 0x002fe20000000047 */
[C---:B------:R-:W-:Y:S01]  /*20c0*/  FFMA R76, R32.reuse, R37, R76 ;  /* 0x00000025204c7223 */ /* 0x040fe2000000004c */
[C---:B------:R-:W-:Y:S01]  /*20d0*/  FFMA R87, R32.reuse, R38, R87 ;  /* 0x0000002620577223 */ /* 0x040fe20000000057 */
[----:B------:R-:W-:Y:S01]  /*20e0*/  FFMA R90, R32, R39, R90 ;  /* 0x00000027205a7223 */ /* 0x000fe2000000005a */
[-C--:B------:R-:W-:Y:S01]  /*20f0*/  FFMA R55, R28, R33.reuse, R55 ;  /* 0x000000211c377223 */ /* 0x080fe20000000037 */
[-C--:B------:R-:W-:Y:S01]  /*2100*/  FFMA R44, R29, R33.reuse, R44 ;  /* 0x000000211d2c7223 */ /* 0x080fe2000000002c */
[-C--:B------:R-:W-:Y:S01]  /*2110*/  FFMA R21, R30, R33.reuse, R21 ;  /* 0x000000211e157223 */ /* 0x080fe20000000015 */
[-C--:B------:R-:W-:Y:S01]  /*2120*/  FFMA R8, R31, R33.reuse, R8 ;  /* 0x000000211f087223 */ /* 0x080fe20000000008 */
[-C--:B------:R-:W-:Y:S01]  /*2130*/  FFMA R73, R36, R33.reuse, R73 ;  /* 0x0000002124497223 */ /* 0x080fe20000000049 */
[-C--:B------:R-:W-:Y:S01]  /*2140*/  FFMA R78, R37, R33.reuse, R78 ;  /* 0x00000021254e7223 */ /* 0x080fe2000000004e */
[-C--:B------:R-:W-:Y:S01]  /*2150*/  FFMA R89, R38, R33.reuse, R89 ;  /* 0x0000002126597223 */ /* 0x080fe20000000059 */
        /* <DEDUP_REMOVED lines=17> */
[C---:B--2---:R-:W-:Y:S01]  /*2270*/  FFMA R49, R28.reuse, R40, R49 ;  /* 0x000000281c317223 */ /* 0x044fe20000000031 */
[C---:B------:R-:W-:Y:S01]  /*2280*/  FFMA R48, R28.reuse, R41, R48 ;  /* 0x000000291c307223 */ /* 0x040fe20000000030 */
[CC--:B------:R-:W-:Y:S01]  /*2290*/  FFMA R47, R28.reuse, R42.reuse, R47 ;  /* 0x0000002a1c2f7223 */ /* 0x0c0fe2000000002f */
[----:B------:R-:W-:Y:S01]  /*22a0*/  FFMA R46, R28, R43, R46 ;  /* 0x0000002b1c2e7223 */ /* 0x000fe2000000002e */
[C---:B------:R-:W-:Y:S01]  /*22b0*/  FFMA R27, R40.reuse, R29, R27 ;  /* 0x0000001d281b7223 */ /* 0x040fe2000000001b */
[C---:B------:R-:W-:Y:S01]  /*22c0*/  FFMA R20, R29.reuse, R41, R20 ;  /* 0x000000291d147223 */ /* 0x040fe20000000014 */
[C---:B------:R-:W-:Y:S01]  /*22d0*/  FFMA R25, R29.reuse, R42, R25 ;  /* 0x0000002a1d197223 */ /* 0x040fe20000000019 */
[----:B------:R-:W-:Y:S01]  /*22e0*/  FFMA R14, R29, R43, R14 ;  /* 0x0000002b1d0e7223 */ /* 0x000fe2000000000e */
[----:B------:R-:W-:Y:S01]  /*22f0*/  FFMA R11, R40, R30, R11 ;  /* 0x0000001e280b7223 */ /* 0x000fe2000000000b */
[C---:B------:R-:W-:Y:S01]  /*2300*/  FFMA R9, R30.reuse, R41, R9 ;  /* 0x000000291e097223 */ /* 0x040fe20000000009 */
[CC--:B------:R-:W-:Y:S01]  /*2310*/  FFMA R7, R30.reuse, R42.reuse, R7 ;  /* 0x0000002a1e077223 */ /* 0x0c0fe20000000007 */
[----:B------:R-:W-:Y:S01]  /*2320*/  FFMA R12, R30, R43, R12 ;  /* 0x0000002b1e0c7223 */ /* 0x000fe2000000000c */
[----:B------:R-:W-:Y:S01]  /*2330*/  FFMA R5, R40, R31, R5 ;  /* 0x0000001f28057223 */ /* 0x000fe20000000005 */
[C---:B------:R-:W-:Y:S01]  /*2340*/  FFMA R0, R31.reuse, R41, R0 ;  /* 0x000000291f007223 */ /* 0x040fe20000000000 */
[C---:B------:R-:W-:Y:S01]  /*2350*/  FFMA R3, R31.reuse, R42, R3 ;  /* 0x0000002a1f037223 */ /* 0x040fe20000000003 */
[----:B------:R-:W-:Y:S01]  /*2360*/  FFMA R70, R31, R43, R70 ;  /* 0x0000002b1f467223 */ /* 0x000fe20000000046 */
[C---:B------:R-:W-:Y:S01]  /*2370*/  FFMA R79, R36.reuse, R40, R79 ;  /* 0x00000028244f7223 */ /* 0x040fe2000000004f */
        /* <DEDUP_REMOVED lines=15> */
[----:B------:R-:W-:Y:S06]  /*2470*/  BRA.U UP2, `(.L_x_18) ;  /* 0xfffffff902d47547 */ /* 0x000fec000b83ffff */
[----:B------:R-:W-:Y:S01]  /*2480*/  BAR.SYNC.DEFER_BLOCKING 0x0 ;  /* 0x0000000000007b1d */ /* 0x000fe20000010000 */
[----:B------:R-:W-:-:S04]  /*2490*/  UIADD3 UR4, UPT, UPT, UR4, 0x8, URZ ;  /* 0x0000000804047890 */ /* 0x000fc8000fffe0ff */
[----:B------:R-:W-:-:S09]  /*24a0*/  UISETP.GE.AND UP2, UPT, UR4, UR16, UPT ;  /* 0x000000100400728c */ /* 0x000fd2000bf46270 */
[----:B------:R-:W-:Y:S05]  /*24b0*/  BRA.U !UP2, `(.L_x_19) ;  /* 0xffffffe50ad47547 */ /* 0x000fea000b83ffff */
.L_x_4:
[----:B------:R-:W0:Y:S01]  /*24c0*/  LDC R38, c[0x0][0x3b4] ;  /* 0x0000ed00ff267b82 */ /* 0x000e220000000800 */
[----:B------:R-:W1:Y:S07]  /*24d0*/  LDCU.64 UR8, c[0x0][0x390] ;  /* 0x00007200ff0877ac */ /* 0x000e6e0008000a00 */
[----:B------:R-:W2:Y:S01]  /*24e0*/  LDC R61, c[0x0][0x3b8] ;  /* 0x0000ee00ff3d7b82 */ /* 0x000ea20000000800 */
[----:B0-----:R-:W-:Y:S01]  /*24f0*/  IMAD R19, R19, R38, RZ ;  /* 0x0000002613137224 */ /* 0x001fe200078e02ff */
[C---:B------:R-:W-:Y:S01]  /*2500*/  SHF.L.U32 R37, R38.reuse, 0x1, RZ ;  /* 0x0000000126257819 */ /* 0x040fe200000006ff */
[----:B------:R-:W-:-:S02]  /*2510*/  IMAD R17, R38, UR6, RZ ;  /* 0x0000000626117c24 */ /* 0x000fc4000f8e02ff */
[----:B------:R-:W-:Y:S02]  /*2520*/  IMAD.SHL.U32 R19, R19, 0x8, RZ ;  /* 0x0000000813137824 */ /* 0x000fe400078e00ff */
[----:B------:R-:W-:Y:S02]  /*2530*/  IMAD.SHL.U32 R41, R38, 0x4, RZ ;  /* 0x0000000426297824 */ /* 0x000fe400078e00ff */
[C---:B--2---:R-:W-:Y:S02]  /*2540*/  IMAD R2, R61.reuse, UR7, RZ ;  /* 0x000000073d027c24 */ /* 0x044fe4000f8e02ff */
[----:B------:R-:W-:Y:S02]  /*2550*/  IMAD R22, R22, R61, RZ ;  /* 0x0000003d16167224 */ /* 0x000fe400078e02ff */
[C---:B------:R-:W-:Y:S01]  /*2560*/  IMAD.SHL.U32 R67, R61.reuse, 0x2, RZ ;  /* 0x000000023d437824 */ /* 0x040fe200078e00ff */
[--C-:B------:R-:W-:Y:S01]  /*2570*/  IADD3 R29, P0, P1, R2, R19, R17.reuse ;  /* 0x00000013021d7210 */ /* 0x100fe2000791e011 */
[C---:B------:R-:W-:Y:S01]  /*2580*/  IMAD R65, R61.reuse, 0x3, RZ ;  /* 0x000000033d417824 */ /* 0x040fe200078e02ff */
[----:B------:R-:W-:Y:S01]  /*2590*/  SHF.R.S32.HI R16, RZ, 0x1f, R2 ;  /* 0x0000001fff107819 */ /* 0x000fe20000011402 */
[C---:B------:R-:W-:Y:S01]  /*25a0*/  IMAD.SHL.U32 R63, R61.reuse, 0x4, RZ ;  /* 0x000000043d3f7824 */ /* 0x040fe200078e00ff */
[----:B------:R-:W-:Y:S01]  /*25b0*/  SHF.R.S32.HI R17, RZ, 0x1f, R17 ;  /* 0x0000001fff117819 */ /* 0x000fe20000011411 */
[C---:B------:R-:W-:Y:S01]  /*25c0*/  IMAD R69, R61.reuse, 0x5, RZ ;  /* 0x000000053d457824 */ /* 0x040fe200078e02ff */
[----:B------:R-:W-:Y:S01]  /*25d0*/  SHF.R.S32.HI R19, RZ, 0x1f, R19 ;  /* 0x0000001fff137819 */ /* 0x000fe20000011413 */
[C---:B------:R-:W-:Y:S01]  /*25e0*/  IMAD R105, R61.reuse, 0x6, RZ ;  /* 0x000000063d697824 */ /* 0x040fe200078e02ff */
[----:B------:R-:W-:Y:S01]  /*25f0*/  SHF.L.U32 R22, R22, 0x3, RZ ;  /* 0x0000000316167819 */ /* 0x000fe200000006ff */
[----:B------:R-:W-:Y:S01]  /*2600*/  IMAD R35, R38, 0x3, RZ ;  /* 0x0000000326237824 */ /* 0x000fe200078e02ff */
[----:B------:R-:W-:Y:S01]  /*2610*/  IADD3.X R17, PT, PT, R16, R19, R17, P0, P1 ;  /* 0x0000001310117210 */ /* 0x000fe200007e2411 */
[----:B------:R-:W-:Y:S01]  /*2620*/  IMAD R107, R61, 0x7, RZ ;  /* 0x000000073d6b7824 */ /* 0x000fe200078e02ff */
[----:B------:R-:W-:-:S04]  /*2630*/  IADD3 R2, P0, PT, R22, R29, RZ ;  /* 0x0000001d16027210 */ /* 0x000fc80007f1e0ff */
[----:B------:R-:W-:Y:S02]  /*2640*/  LEA.HI.X.SX32 R17, R22, R17, 0x1, P0 ;  /* 0x0000001116117211 */ /* 0x000fe400000f0eff */
[----:B-1----:R-:W-:-:S04]  /*2650*/  LEA R16, P0, R2, UR8, 0x2 ;  /* 0x0000000802107c11 */ /* 0x002fc8000f8010ff */
[----:B------:R-:W-:-:S03]  /*2660*/  LEA.HI.X R17, R2, UR9, R17, 0x2, P0 ;  /* 0x0000000902117c11 */ /* 0x000fc600080f1411 */
[--C-:B------:R-:W-:Y:S02]  /*2670*/  IMAD.WIDE R28, R61, 0x4, R16.reuse ;  /* 0x000000043d1c7825 */ /* 0x100fe400078e0210 */
[----:B------:R-:W-:Y:S02]  /*2680*/  STG.E desc[UR36][R16.64], R57 ;  /* 0x0000003910007986 */ /* 0x000fe4000c101924 */
[--C-:B------:R-:W-:Y:S02]  /*2690*/  IMAD.WIDE R18, R67, 0x4, R16.reuse ;  /* 0x0000000443127825 */ /* 0x100fe400078e0210 */
[----:B------:R0:W-:Y:S02]  /*26a0*/  STG.E desc[UR36][R28.64], R55 ;  /* 0x000000371c007986 */ /* 0x0001e4000c101924 */
[--C-:B------:R-:W-:Y:S02]  /*26b0*/  IMAD.WIDE R30, R65, 0x4, R16.reuse ;  /* 0x00000004411e7825 */ /* 0x100fe400078e0210 */
[----:B------:R1:W-:Y:S02]  /*26c0*/  STG.E desc[UR36][R18.64], R53 ;  /* 0x0000003512007986 */ /* 0x0003e4000c101924 */
[----:B------:R-:W-:-:S02]  /*26d0*/  IMAD.WIDE R32, R63, 0x4, R16 ;  /* 0x000000043f207825 */ /* 0x000fc400078e0210 */
[----:B------:R-:W-:Y:S02]  /*26e0*/  STG.E desc[UR36][R30.64], R51 ;  /* 0x000000331e007986 */ /* 0x000fe4000c101924 */
[----:B------:R-:W-:Y:S02]  /*26f0*/  IMAD.WIDE R42, R69, 0x4, R16 ;  /* 0x00000004452a7825 */ /* 0x000fe400078e0210 */
[----:B------:R2:W-:Y:S02]  /*2700*/  STG.E desc[UR36][R32.64], R49 ;  /* 0x0000003120007986 */ /* 0x0005e4000c101924 */
[C---:B0-----:R-:W-:Y:S02]  /*2710*/  IMAD R29, R38.reuse, 0x5, RZ ;  /* 0x00000005261d7824 */ /* 0x041fe400078e02ff */
[----:B------:R0:W-:Y:S01]  /*2720*/  STG.E desc[UR36][R42.64], R48 ;  /* 0x000000302a007986 */ /* 0x0001e2000c101924 */
[C---:B------:R-:W-:Y:S02]  /*2730*/  IMAD R55, R38.reuse, 0x6, RZ ;  /* 0x0000000626377824 */ /* 0x040fe400078e02ff */
[----:B-1----:R-:W-:-:S02]  /*2740*/  IMAD R53, R38, 0x7, RZ ;  /* 0x0000000726357824 */ /* 0x002fc400078e02ff */
[----:B------:R-:W-:-:S04]  /*2750*/  IMAD.WIDE R38, R38, 0x4, R16 ;  /* 0x0000000426267825 */ /* 0x000fc800078e0210 */
[----:B--2---:R-:W-:-:S04]  /*2760*/  IMAD.WIDE R32, R41, 0x4, R16 ;  /* 0x0000000429207825 */ /* 0x004fc800078e0210 */
[----:B------:R-:W-:-:S04]  /*2770*/  IMAD.WIDE R30, R29, 0x4, R16 ;  /* 0x000000041d1e7825 */ /* 0x000fc800078e0210 */
[----:B------:R-:W-:-:S04]  /*2780*/  IMAD.WIDE R36, R37, 0x4, R16 ;  /* 0x0000000425247825 */ /* 0x000fc800078e0210 */
[----:B------:R-:W-:-:S04]  /*2790*/  IMAD.WIDE R34, R35, 0x4, R16 ;  /* 0x0000000423227825 */ /* 0x000fc800078e0210 */
[----:B------:R-:W-:-:S04]  /*27a0*/  IMAD.WIDE R18, R55, 0x4, R16 ;  /* 0x0000000437127825 */ /* 0x000fc800078e0210 */
[----:B------:R-:W-:-:S04]  /*27b0*/  IMAD.WIDE R40, R105, 0x4, R16 ;  /* 0x0000000469287825 */ /* 0x000fc800078e0210 */
[--C-:B------:R-:W-:Y:S01]  /*27c0*/  IMAD.WIDE R28, R53, 0x4, R16.reuse ;  /* 0x00000004351c7825 */ /* 0x100fe200078e0210 */
[----:B------:R1:W-:Y:S03]  /*27d0*/  STG.E desc[UR36][R40.64], R47 ;  /* 0x0000002f28007986 */ /* 0x0003e6000c101924 */
[----:B------:R-:W-:-:S04]  /*27e0*/  IMAD.WIDE R16, R107, 0x4, R16 ;  /* 0x000000046b107825 */ /* 0x000fc800078e0210 */
[--C-:B------:R-:W-:Y:S01]  /*27f0*/  IMAD.WIDE R50, R61, 0x4, R38.reuse ;  /* 0x000000043d327825 */ /* 0x100fe200078e0226 */
[----:B------:R2:W-:Y:S03]  /*2800*/  STG.E desc[UR36][R16.64], R46 ;  /* 0x0000002e10007986 */ /* 0x0005e6000c101924 */
[--C-:B------:R-:W-:Y:S01]  /*2810*/  IMAD.WIDE R52, R67, 0x4, R38.reuse ;  /* 0x0000000443347825 */ /* 0x100fe200078e0226 */
[----:B------:R3:W-:Y:S03]  /*2820*/  STG.E desc[UR36][R38.64], R45 ;  /* 0x0000002d26007986 */ /* 0x0007e6000c101924 */
[--C-:B------:R-:W-:Y:S01]  /*2830*/  IMAD.WIDE R54, R65, 0x4, R38.reuse ;  /* 0x0000000441367825 */ /* 0x100fe200078e0226 */
[----:B------:R4:W-:Y:S03]  /*2840*/  STG.E desc[UR36][R50.64], R44 ;  /* 0x0000002c32007986 */ /* 0x0009e6000c101924 */
[--C-:B------:R-:W-:Y:S01]  /*2850*/  IMAD.WIDE R58, R63, 0x4, R38.reuse ;  /* 0x000000043f3a7825 */ /* 0x100fe200078e0226 */
[----:B------:R-:W-:Y:S03]  /*2860*/  STG.E desc[UR36][R52.64], R26 ;  /* 0x0000001a34007986 */ /* 0x000fe6000c101924 */
[--C-:B------:R-:W-:Y:S01]  /*2870*/  IMAD.WIDE R56, R69, 0x4, R38.reuse ;  /* 0x0000000445387825 */ /* 0x100fe200078e0226 */
[----:B------:R-:W-:Y:S03]  /*2880*/  STG.E desc[UR36][R54.64], R24 ;  /* 0x0000001836007986 */ /* 0x000fe6000c101924 */
[--C-:B0-----:R-:W-:Y:S01]  /*2890*/  IMAD.WIDE R42, R105, 0x4, R38.reuse ;  /* 0x00000004692a7825 */ /* 0x101fe200078e0226 */
[----:B------:R0:W-:Y:S03]  /*28a0*/  STG.E desc[UR36][R58.64], R27 ;  /* 0x0000001b3a007986 */ /* 0x0001e6000c101924 */
[----:B-1----:R-:W-:Y:S01]  /*28b0*/  IMAD.WIDE R40, R107, 0x4, R38 ;  /* 0x000000046b287825 */ /* 0x002fe200078e0226 */
[----:B------:R-:W-:Y:S03]  /*28c0*/  STG.E desc[UR36][R56.64], R20 ;  /* 0x0000001438007986 */ /* 0x000fe6000c101924 */
[--C-:B--2---:R-:W-:Y:S01]  /*28d0*/  IMAD.WIDE R16, R61, 0x4, R36.reuse ;  /* 0x000000043d107825 */ /* 0x104fe200078e0224 */
[----:B------:R1:W-:Y:S03]  /*28e0*/  STG.E desc[UR36][R42.64], R25 ;  /* 0x000000192a007986 */ /* 0x0003e6000c101924 */
[--C-:B---3--:R-:W-:Y:S01]  /*28f0*/  IMAD.WIDE R38, R67, 0x4, R36.reuse ;  /* 0x0000000443267825 */ /* 0x108fe200078e0224 */
[----:B------:R2:W-:Y:S03]  /*2900*/  STG.E desc[UR36][R40.64], R14 ;  /* 0x0000000e28007986 */ /* 0x0005e6000c101924 */
[--C-:B----4-:R-:W-:Y:S01]  /*2910*/  IMAD.WIDE R44, R65, 0x4, R36.reuse ;  /* 0x00000004412c7825 */ /* 0x110fe200078e0224 */
[----:B------:R3:W-:Y:S03]  /*2920*/  STG.E desc[UR36][R36.64], R23 ;  /* 0x0000001724007986 */ /* 0x0007e6000c101924 */
[--C-:B------:R-:W-:Y:S01]  /*2930*/  IMAD.WIDE R46, R63, 0x4, R36.reuse ;  /* 0x000000043f2e7825 */ /* 0x100fe200078e0224 */
[----:B------:R4:W-:Y:S03]  /*2940*/  STG.E desc[UR36][R16.64], R21 ;  /* 0x0000001510007986 */ /* 0x0009e6000c101924 */
[--C-:B0-----:R-:W-:Y:S01]  /*2950*/  IMAD.WIDE R26, R69, 0x4, R36.reuse ;  /* 0x00000004451a7825 */ /* 0x101fe200078e0224 */
[----:B------:R0:W-:Y:S03]  /*2960*/  STG.E desc[UR36][R38.64], R15 ;  /* 0x0000000f26007986 */ /* 0x0001e6000c101924 */
[--C-:B-1----:R-:W-:Y:S01]  /*2970*/  IMAD.WIDE R24, R105, 0x4, R36.reuse ;  /* 0x0000000469187825 */ /* 0x102fe200078e0224 */
[----:B------:R-:W-:Y:S03]  /*2980*/  STG.E desc[UR36][R44.64], R13 ;  /* 0x0000000d2c007986 */ /* 0x000fe6000c101924 */
[----:B--2---:R-:W-:Y:S01]  /*2990*/  IMAD.WIDE R40, R107, 0x4, R36 ;  /* 0x000000046b287825 */ /* 0x004fe200078e0224 */
[----:B------:R-:W-:Y:S03]  /*29a0*/  STG.E desc[UR36][R46.64], R11 ;  /* 0x0000000b2e007986 */ /* 0x000fe6000c101924 */
[--C-:B---3--:R-:W-:Y:S01]  /*29b0*/  IMAD.WIDE R22, R61, 0x4, R34.reuse ;  /* 0x000000043d167825 */ /* 0x108fe200078e0222 */
[----:B------:R1:W-:Y:S03]  /*29c0*/  STG.E desc[UR36][R26.64], R9 ;  /* 0x000000091a007986 */ /* 0x0003e6000c101924 */
[--C-:B----4-:R-:W-:Y:S01]  /*29d0*/  IMAD.WIDE R16, R67, 0x4, R34.reuse ;  /* 0x0000000443107825 */ /* 0x110fe200078e0222 */
[----:B------:R2:W-:Y:S03]  /*29e0*/  STG.E desc[UR36][R24.64], R7 ;  /* 0x0000000718007986 */ /* 0x0005e6000c101924 */
[--C-:B0-----:R-:W-:Y:S01]  /*29f0*/  IMAD.WIDE R14, R65, 0x4, R34.reuse ;  /* 0x00000004410e7825 */ /* 0x101fe200078e0222 */
[----:B------:R-:W-:Y:S03]  /*2a00*/  STG.E desc[UR36][R40.64], R12 ;  /* 0x0000000c28007986 */ /* 0x000fe6000c101924 */
[--C-:B------:R-:W-:Y:S01]  /*2a10*/  IMAD.WIDE R20, R63, 0x4, R34.reuse ;  /* 0x000000043f147825 */ /* 0x100fe200078e0222 */
[----:B------:R0:W-:Y:S03]  /*2a20*/  STG.E desc[UR36][R34.64], R10 ;  /* 0x0000000a22007986 */ /* 0x0001e6000c101924 */
[--C-:B------:R-:W-:Y:S01]  /*2a30*/  IMAD.WIDE R36, R69, 0x4, R34.reuse ;  /* 0x0000000445247825 */ /* 0x100fe200078e0222 */
[----:B------:R3:W-:Y:S03]  /*2a40*/  STG.E desc[UR36][R22.64], R8 ;  /* 0x0000000816007986 */ /* 0x0007e6000c101924 */
[--C-:B-1----:R-:W-:Y:S01]  /*2a50*/  IMAD.WIDE R26, R105, 0x4, R34.reuse ;  /* 0x00000004691a7825 */ /* 0x102fe200078e0222 */
[----:B------:R1:W-:Y:S03]  /*2a60*/  STG.E desc[UR36][R16.64], R6 ;  /* 0x0000000610007986 */ /* 0x0003e6000c101924 */
[----:B--2---:R-:W-:Y:S01]  /*2a70*/  IMAD.WIDE R24, R107, 0x4, R34 ;  /* 0x000000046b187825 */ /* 0x004fe200078e0222 */
[----:B------:R-:W-:Y:S03]  /*2a80*/  STG.E desc[UR36][R14.64], R4 ;  /* 0x000000040e007986 */ /* 0x000fe6000c101924 */
[--C-:B0-----:R-:W-:Y:S01]  /*2a90*/  IMAD.WIDE R10, R65, 0x4, R32.reuse ;  /* 0x00000004410a7825 */ /* 0x101fe200078e0220 */
[----:B------:R0:W-:Y:S03]  /*2aa0*/  STG.E desc[UR36][R20.64], R5 ;  /* 0x0000000514007986 */ /* 0x0001e6000c101924 */
[--C-:B---3--:R-:W-:Y:S01]  /*2ab0*/  IMAD.WIDE R8, R61, 0x4, R32.reuse ;  /* 0x000000043d087825 */ /* 0x108fe200078e0220 */
[----:B------:R-:W-:Y:S03]  /*2ac0*/  STG.E desc[UR36][R36.64], R0 ;  /* 0x0000000024007986 */ /* 0x000fe6000c101924 */
[--C-:B-1----:R-:W-:Y:S01]  /*2ad0*/  IMAD.WIDE R6, R67, 0x4, R32.reuse ;  /* 0x0000000443067825 */ /* 0x102fe200078e0220 */
[----:B------:R1:W-:Y:S03]  /*2ae0*/  STG.E desc[UR36][R26.64], R3 ;  /* 0x000000031a007986 */ /* 0x0003e6000c101924 */
[--C-:B------:R-:W-:Y:S01]  /*2af0*/  IMAD.WIDE R12, R63, 0x4, R32.reuse ;  /* 0x000000043f0c7825 */ /* 0x100fe200078e0220 */
[----:B------:R-:W-:Y:S03]  /*2b00*/  STG.E desc[UR36][R24.64], R70 ;  /* 0x0000004618007986 */ /* 0x000fe6000c101924 */
[--C-:B0-----:R-:W-:Y:S01]  /*2b10*/  IMAD.WIDE R4, R69, 0x4, R32.reuse ;  /* 0x0000000445047825 */ /* 0x101fe200078e0220 */
[----:B------:R-:W-:Y:S03]  /*2b20*/  STG.E desc[UR36][R32.64], R71 ;  /* 0x0000004720007986 */ /* 0x000fe6000c101924 */
[--C-:B------:R-:W-:Y:S01]  /*2b30*/  IMAD.WIDE R14, R107, 0x4, R32.reuse ;  /* 0x000000046b0e7825 */ /* 0x100fe200078e0220 */
[----:B------:R0:W-:Y:S03]  /*2b40*/  STG.E desc[UR36][R8.64], R73 ;  /* 0x0000004908007986 */ /* 0x0001e6000c101924 */
[----:B-1----:R-:W-:Y:S01]  /*2b50*/  IMAD.WIDE R2, R105, 0x4, R32 ;  /* 0x0000000469027825 */ /* 0x002fe200078e0220 */
[----:B------:R1:W-:Y:S03]  /*2b60*/  STG.E desc[UR36][R6.64], R75 ;  /* 0x0000004b06007986 */ /* 0x0003e6000c101924 */
[----:B------:R-:W-:Y:S01]  /*2b70*/  IMAD.WIDE R16, R61, 0x4, R30 ;  /* 0x000000043d107825 */ /* 0x000fe200078e021e */
[----:B------:R2:W-:Y:S03]  /*2b80*/  STG.E desc[UR36][R10.64], R77 ;  /* 0x0000004d0a007986 */ /* 0x0005e6000c101924 */
[----:B------:R-:W-:Y:S01]  /*2b90*/  IMAD.WIDE R20, R105, 0x4, R28 ;  /* 0x0000000469147825 */ /* 0x000fe200078e021c */
[----:B------:R3:W-:Y:S03]  /*2ba0*/  STG.E desc[UR36][R12.64], R79 ;  /* 0x0000004f0c007986 */ /* 0x0007e6000c101924 */
[--C-:B0-----:R-:W-:Y:S01]  /*2bb0*/  IMAD.WIDE R8, R67, 0x4, R30.reuse ;  /* 0x0000000443087825 */ /* 0x101fe200078e021e */
[----:B------:R0:W-:Y:S03]  /*2bc0*/  STG.E desc[UR36][R4.64], R72 ;  /* 0x0000004804007986 */ /* 0x0001e6000c101924 */
[--C-:B-1----:R-:W-:Y:S01]  /*2bd0*/  IMAD.WIDE R6, R65, 0x4, R30.reuse ;  /* 0x0000000441067825 */ /* 0x102fe200078e021e */
[----:B------:R1:W-:Y:S03]  /*2be0*/  STG.E desc[UR36][R2.64], R81 ;  /* 0x0000005102007986 */ /* 0x0003e6000c101924 */
[--C-:B--2---:R-:W-:Y:S01]  /*2bf0*/  IMAD.WIDE R10, R63, 0x4, R30.reuse ;  /* 0x000000043f0a7825 */ /* 0x104fe200078e021e */
[----:B------:R2:W-:Y:S03]  /*2c00*/  STG.E desc[UR36][R14.64], R74 ;  /* 0x0000004a0e007986 */ /* 0x0005e6000c101924 */
[--C-:B---3--:R-:W-:Y:S01]  /*2c10*/  IMAD.WIDE R12, R69, 0x4, R30.reuse ;  /* 0x00000004450c7825 */ /* 0x108fe200078e021e */
[----:B------:R-:W-:Y:S03]  /*2c20*/  STG.E desc[UR36][R30.64], R76 ;  /* 0x0000004c1e007986 */ /* 0x000fe6000c101924 */
[--C-:B0-----:R-:W-:Y:S01]  /*2c30*/  IMAD.WIDE R4, R105, 0x4, R30.reuse ;  /* 0x0000000469047825 */ /* 0x101fe200078e021e */
[----:B------:R0:W-:Y:S03]  /*2c40*/  STG.E desc[UR36][R16.64], R78 ;  /* 0x0000004e10007986 */ /* 0x0001e6000c101924 */
[----:B-1----:R-:W-:Y:S01]  /*2c50*/  IMAD.WIDE R2, R107, 0x4, R30 ;  /* 0x000000046b027825 */ /* 0x002fe200078e021e */
[----:B------:R1:W-:Y:S03]  /*2c60*/  STG.E desc[UR36][R8.64], R80 ;  /* 0x0000005008007986 */ /* 0x0003e6000c101924 */
[--C-:B--2---:R-:W-:Y:S01]  /*2c70*/  IMAD.WIDE R14, R61, 0x4, R18.reuse ;  /* 0x000000043d0e7825 */ /* 0x104fe200078e0212 */
[----:B------:R2:W-:Y:S04]  /*2c80*/  STG.E desc[UR36][R6.64], R82 ;  /* 0x0000005206007986 */ /* 0x0005e8000c101924 */
[----:B------:R3:W-:Y:S01]  /*2c90*/  STG.E desc[UR36][R10.64], R83 ;  /* 0x000000530a007986 */ /* 0x0007e2000c101924 */
[----:B0-----:R-:W-:-:S03]  /*2ca0*/  IMAD.WIDE R16, R65, 0x4, R18 ;  /* 0x0000000441107825 */ /* 0x001fc600078e0212 */
[----:B------:R0:W-:Y:S01]  /*2cb0*/  STG.E desc[UR36][R12.64], R84 ;  /* 0x000000540c007986 */ /* 0x0001e2000c101924 */
[----:B-1----:R-:W-:-:S03]  /*2cc0*/  IMAD.WIDE R8, R67, 0x4, R18 ;  /* 0x0000000443087825 */ /* 0x002fc600078e0212 */
[----:B------:R1:W-:Y:S01]  /*2cd0*/  STG.E desc[UR36][R4.64], R85 ;  /* 0x0000005504007986 */ /* 0x0003e2000c101924 */
[----:B--2---:R-:W-:-:S03]  /*2ce0*/  IMAD.WIDE R6, R63, 0x4, R18 ;  /* 0x000000043f067825 */ /* 0x004fc600078e0212 */
[----:B------:R2:W-:Y:S01]  /*2cf0*/  STG.E desc[UR36][R2.64], R86 ;  /* 0x0000005602007986 */ /* 0x0005e2000c101924 */
[----:B---3--:R-:W-:-:S03]  /*2d00*/  IMAD.WIDE R10, R69, 0x4, R18 ;  /* 0x00000004450a7825 */ /* 0x008fc600078e0212 */
        /* <DEDUP_REMOVED lines=10> */
[----:B------:R-:W-:Y:S01]  /*2db0*/  STG.E desc[UR36][R10.64], R97 ;  /* 0x000000610a007986 */ /* 0x000fe2000c101924 */
[----:B-1----:R-:W-:-:S03]  /*2dc0*/  IMAD.WIDE R8, R65, 0x4, R28 ;  /* 0x0000000441087825 */ /* 0x002fc600078e021c */
[----:B------:R-:W-:Y:S01]  /*2dd0*/  STG.E desc[UR36][R4.64], R99 ;  /* 0x0000006304007986 */ /* 0x000fe2000c101924 */
[----:B--2---:R-:W-:-:S03]  /*2de0*/  IMAD.WIDE R16, R69, 0x4, R28 ;  /* 0x0000000445107825 */ /* 0x004fc600078e021c */
[----:B------:R-:W-:Y:S01]  /*2df0*/  STG.E desc[UR36][R2.64], R88 ;  /* 0x0000005802007986 */ /* 0x000fe2000c101924 */
[----:B---3--:R-:W-:-:S03]  /*2e00*/  IMAD.WIDE R6, R107, 0x4, R28 ;  /* 0x000000046b067825 */ /* 0x008fc600078e021c */
[----:B------:R-:W-:Y:S04]  /*2e10*/  STG.E desc[UR36][R28.64], R90 ;  /* 0x0000005a1c007986 */ /* 0x000fe8000c101924 */
[----:B------:R-:W-:Y:S04]  /*2e20*/  STG.E desc[UR36][R12.64], R92 ;  /* 0x0000005c0c007986 */ /* 0x000fe8000c101924 */
[----:B------:R-:W-:Y:S04]  /*2e30*/  STG.E desc[UR36][R14.64], R94 ;  /* 0x0000005e0e007986 */ /* 0x000fe8000c101924 */
[----:B------:R-:W-:Y:S04]  /*2e40*/  STG.E desc[UR36][R8.64], R96 ;  /* 0x0000006008007986 */ /* 0x000fe8000c101924 */
[----:B------:R-:W-:Y:S04]  /*2e50*/  STG.E desc[UR36][R18.64], R101 ;  /* 0x0000006512007986 */ /* 0x000fe8000c101924 */
[----:B------:R-:W-:Y:S04]  /*2e60*/  STG.E desc[UR36][R16.64], R98 ;  /* 0x0000006210007986 */ /* 0x000fe8000c101924 */
[----:B------:R-:W-:Y:S04]  /*2e70*/  STG.E desc[UR36][R20.64], R103 ;  /* 0x0000006714007986 */ /* 0x000fe8000c101924 */
[----:B------:R-:W-:Y:S01]  /*2e80*/  STG.E desc[UR36][R6.64], R100 ;  /* 0x0000006406007986 */ /* 0x000fe2000c101924 */
[----:B------:R-:W-:Y:S05]  /*2e90*/  EXIT ;  /* 0x000000000000794d */ /* 0x000fea0003800000 */
.L_x_12:
[----:B------:R-:W0:Y:S01]  /*2ea0*/  LDC.64 R8, c[0x4][0x38] ;  /* 0x01000e00ff087b82 */ /* 0x000e220000000a00 */
[----:B------:R-:W-:Y:S01]  /*2eb0*/  IMAD.MOV.U32 R0, RZ, RZ, 0x77 ;  /* 0x00000077ff007424 */ /* 0x000fe200078e00ff */
[----:B------:R-:W-:Y:S01]  /*2ec0*/  MOV R3, 0x0 ;  /* 0x0000000000037802 */ /* 0x000fe20000000f00 */
[----:B------:R-:W1:Y:S01]  /*2ed0*/  LDCU.64 UR4, c[0x4][0x8] ;  /* 0x01000100ff0477ac */ /* 0x000e620008000a00 */
[----:B------:R-:W-:Y:S01]  /*2ee0*/  IMAD.MOV.U32 R6, RZ, RZ, R16 ;  /* 0x000000ffff067224 */ /* 0x000fe200078e0010 */
[----:B------:R-:W-:Y:S01]  /*2ef0*/  MOV R7, R2 ;  /* 0x0000000200077202 */ /* 0x000fe20000000f00 */
[----:B------:R0:W-:Y:S02]  /*2f00*/  STL [R1+0x10], R0 ;  /* 0x0000100001007387 */ /* 0x0001e40000100800 */
[----:B------:R-:W5:Y:S08]  /*2f10*/  LDC.64 R10, c[0x4][0x18] ;  /* 0x01000600ff0a7b82 */ /* 0x000f700000000a00 */
[----:B------:R0:W2:Y:S01]  /*2f20*/  LDC.64 R12, c[0x4][R3] ;  /* 0x01000000030c7b82 */ /* 0x0000a20000000a00 */
[----:B-1----:R-:W-:Y:S01]  /*2f30*/  MOV R4, UR4 ;  /* 0x0000000400047c02 */ /* 0x002fe20008000f00 */
[----:B------:R-:W-:Y:S01]  /*2f40*/  IMAD.U32 R5, RZ, RZ, UR5 ;  /* 0x00000005ff057e24 */ /* 0x000fe2000f8e00ff */
[----:B0-----:R0:W-:Y:S04]  /*2f50*/  STL.64 [R1], R8 ;  /* 0x0000000801007387 */ /* 0x0011e80000100a00 */
[----:B-----5:R0:W-:Y:S02]  /*2f60*/  STL.64 [R1+0x8], R10 ;  /* 0x0000080a01007387 */ /* 0x0201e40000100a00 */
[----:B------:R-:W-:-:S07]  /*2f70*/  LEPC R20, `(.L_x_20) ;  /* 0x000000001014794e */ /* 0x000fce0000000000 */
[----:B0-234-:R-:W-:Y:S05]  /*2f80*/  CALL.ABS.NOINC R12 ;  /* 0x000000000c007343 */ /* 0x01dfea0003c00000 */
.L_x_20:
        /* <DEDUP_REMOVED lines=10> */
.L_x_6:
        /* <DEDUP_REMOVED lines=9> */
[----:B-1----:R-:W-:Y:S01]  /*30c0*/  IMAD.U32 R4, RZ, RZ, UR4 ;  /* 0x00000004ff047e24 */ /* 0x002fe2000f8e00ff */
[----:B------:R-:W-:Y:S01]  /*30d0*/  MOV R5, UR5 ;  /* 0x0000000500057c02 */ /* 0x000fe20008000f00 */
[----:B0-----:R2:W-:Y:S04]  /*30e0*/  STL.64 [R1], R8 ;  /* 0x0000000801007387 */ /* 0x0015e80000100a00 */
[----:B---3--:R2:W-:Y:S02]  /*30f0*/  STL.64 [R1+0x8], R10 ;  /* 0x0000080a01007387 */ /* 0x0085e40000100a00 */
[----:B------:R-:W-:-:S07]  /*3100*/  LEPC R20, `(.L_x_21) ;  /* 0x000000001014794e */ /* 0x000fce0000000000 */
[----:B--2-4-:R-:W-:Y:S05]  /*3110*/  CALL.ABS.NOINC R12 ;  /* 0x000000000c007343 */ /* 0x014fea0003c00000 */
.L_x_21:
        /* <DEDUP_REMOVED lines=10> */
.L_x_5:
[----:B------:R-:W0:Y:S01]  /*31c0*/  LDC.64 R8, c[0x4][0x28] ;  /* 0x01000a00ff087b82 */ /* 0x000e220000000a00 */
[----:B------:R-:W-:Y:S01]  /*31d0*/  HFMA2 R0, -RZ, RZ, 0, 6.07967376708984375e-06 ;  /* 0x00000066ff007431 */ /* 0x000fe200000001ff */
[----:B------:R-:W-:Y:S01]  /*31e0*/  MOV R3, 0x0 ;  /* 0x0000000000037802 */ /* 0x000fe20000000f00 */
[----:B------:R-:W1:Y:S01]  /*31f0*/  LDCU.64 UR4, c[0x4][0x8] ;  /* 0x01000100ff0477ac */ /* 0x000e620008000a00 */
[----:B------:R-:W-:Y:S01]  /*3200*/  MOV R6, R16 ;  /* 0x0000001000067202 */ /* 0x000fe20000000f00 */
[----:B------:R-:W-:-:S03]  /*3210*/  IMAD.MOV.U32 R7, RZ, RZ, R2 ;  /* 0x000000ffff077224 */ /* 0x000fc600078e0002 */
        /* <DEDUP_REMOVED lines=9> */
.L_x_22:
        /* <DEDUP_REMOVED lines=10> */
.L_x_23:
[----:B------:R-:W-:-:S00]  /*3350*/  BRA `(.L_x_23) ;  /* 0xfffffffc00fc7947 */ /* 0x000fc0000383ffff */
[----:B------:R-:W-:-:S00]  /*3360*/  NOP ;  /* 0x0000000000007918 */ /* 0x000fc00000000000 */
        /* <DEDUP_REMOVED lines=9> */
.L_x_29:


//--------------------- .text._Z8sgemm_v0iiiPfS_S_ --------------------------
	.section	.text._Z8sgemm_v0iiiPfS_S_,"ax",@progbits
	.align	128
        .global         _Z8sgemm_v0iiiPfS_S_
        .type           _Z8sgemm_v0iiiPfS_S_,@function
        .size           _Z8sgemm_v0iiiPfS_S_,(.L_x_30 - _Z8sgemm_v0iiiPfS_S_)
        .other          _Z8sgemm_v0iiiPfS_S_,@"STO_CUDA_ENTRY STV_DEFAULT"
_Z8sgemm_v0iiiPfS_S_:
.text._Z8sgemm_v0iiiPfS_S_:
[----:B------:R-:W-:Y:S01]  /*0000*/  LDC R1, c[0x0][0x37c] ;  /* 0x0000df00ff017b82 */ /* 0x000fe20000000800 */
[----:B------:R-:W0:Y:S07]  /*0010*/  S2R R7, SR_TID.Y ;  /* 0x0000000000077919 */ /* 0x000e2e0000002200 */
[----:B------:R-:W1:Y:S01]  /*0020*/  LDC R0, c[0x0][0x360] ;  /* 0x0000d800ff007b82 */ /* 0x000e620000000800 */
[----:B------:R-:W1:Y:S07]  /*0030*/  S2R R5, SR_TID.X ;  /* 0x0000000000057919 */ /* 0x000e6e0000002100 */
[----:B------:R-:W0:Y:S08]  /*0040*/  S2UR UR5, SR_CTAID.Y ;  /* 0x00000000000579c3 */ /* 0x000e300000002600 */
[----:B------:R-:W0:Y:S08]  /*0050*/  LDC R16, c[0x0][0x364] ;  /* 0x0000d900ff107b82 */ /* 0x000e300000000800 */
[----:B------:R-:W1:Y:S08]  /*0060*/  S2UR UR4, SR_CTAID.X ;  /* 0x00000000000479c3 */ /* 0x000e700000002500 */
[----:B------:R-:W2:Y:S01]  /*0070*/  LDC.64 R2, c[0x0][0x380] ;  /* 0x0000e000ff027b82 */ /* 0x000ea20000000a00 */
[----:B0-----:R-:W-:-:S02]  /*0080*/  IMAD R16, R16, UR5, R7 ;  /* 0x0000000510107c24 */ /* 0x001fc4000f8e0207 */
[----:B-1----:R-:W-:-:S03]  /*0090*/  IMAD R0, R0, UR4, R5 ;  /* 0x0000000400007c24 */ /* 0x002fc6000f8e0205 */
[----:B--2---:R-:W-:-:S04]  /*00a0*/  ISETP.GE.AND P0, PT, R16, R3, PT ;  /* 0x000000031000720c */ /* 0x004fc80003f06270 */
[----:B------:R-:W-:-:S13]  /*00b0*/  ISETP.GE.OR P0, PT, R0, R2, P0 ;  /* 0x000000020000720c */ /* 0x000fda0000706670 */
[----:B------:R-:W-:Y:S05]  /*00c0*/  @P0 EXIT ;  /* 0x000000000000094d */ /* 0x000fea0003800000 */
[----:B------:R-:W0:Y:S01]  /*00d0*/  LDC R17, c[0x0][0x388] ;  /* 0x0000e200ff117b82 */ /* 0x000e220000000800 */
[----:B------:R-:W1:Y:S01]  /*00e0*/  LDCU.64 UR6, c[0x0][0x358] ;  /* 0x00006b00ff0677ac */ /* 0x000e620008000a00 */
[----:B------:R-:W-:Y:S01]  /*00f0*/  HFMA2 R26, -RZ, RZ, 0, 0 ;  /* 0x00000000ff1a7431 */ /* 0x000fe200000001ff */
[----:B0-----:R-:W-:-:S13]  /*0100*/  ISETP.GE.AND P0, PT, R17, 0x1, PT ;  /* 0x000000011100780c */ /* 0x001fda0003f06270 */
[----:B-1----:R-:W-:Y:S05]  /*0110*/  @!P0 BRA `(.L_x_24) ;  /* 0x0000000400b88947 */ /* 0x002fea0003800000 */
[C---:B------:R-:W-:Y:S01]  /*0120*/  ISETP.GE.U32.AND P1, PT, R17.reuse, 0x8, PT ;  /* 0x000000081100780c */ /* 0x040fe20003f26070 */
[----:B------:R-:W-:Y:S01]  /*0130*/  IMAD R18, R0, R17, RZ ;  /* 0x0000001100127224 */ /* 0x000fe200078e02ff */
[----:B------:R-:W-:Y:S02]  /*0140*/  LOP3.LUT R25, R17, 0x7, RZ, 0xc0, !PT ;  /* 0x0000000711197812 */ /* 0x000fe400078ec0ff */
[----:B------:R-:W-:Y:S02]  /*0150*/  MOV R26, RZ ;  /* 0x000000ff001a7202 */ /* 0x000fe40000000f00 */
[----:B------:R-:W-:Y:S02]  /*0160*/  ISETP.NE.AND P0, PT, R25, RZ, PT ;  /* 0x000000ff1900720c */ /* 0x000fe40003f05270 */
[----:B------:R-:W-:-:S05]  /*0170*/  MOV R19, RZ ;  /* 0x000000ff00137202 */ /* 0x000fca0000000f00 */
[----:B------:R-:W-:Y:S06]  /*0180*/  @!P1 BRA `(.L_x_25) ;  /* 0x0000000000c49947 */ /* 0x000fec0003800000 */
[----:B------:R-:W0:Y:S01]  /*0190*/  LDCU.64 UR4, c[0x0][0x390] ;  /* 0x00007200ff0477ac */ /* 0x000e220008000a00 */
[----:B------:R-:W-:Y:S02]  /*01a0*/  LOP3.LUT R19, R17, 0x7ffffff8, RZ, 0xc0, !PT ;  /* 0x7ffffff811137812 */ /* 0x000fe400078ec0ff */
[----:B------:R-:W-:Y:S02]  /*01b0*/  MOV R26, RZ ;  /* 0x000000ff001a7202 */ /* 0x000fe40000000f00 */
[----:B------:R-:W-:Y:S02]  /*01c0*/  MOV R2, R18 ;  /* 0x0000001200027202 */ /* 0x000fe40000000f00 */
[----:B------:R-:W-:Y:S02]  /*01d0*/  MOV R22, R16 ;  /* 0x0000001000167202 */ /* 0x000fe40000000f00 */
[----:B------:R-:W-:Y:S01]  /*01e0*/  IADD3 R20, PT, PT, -R19, RZ, RZ ;  /* 0x000000ff13147210 */ /* 0x000fe20007ffe1ff */
[----:B0-----:R-:W-:-:S04]  /*01f0*/  UIADD3 UR4, UP0, UPT, UR4, 0x10, URZ ;  /* 0x0000001004047890 */ /* 0x001fc8000ff1e0ff */
[----:B------:R-:W-:-:S12]  /*0200*/  UIADD3.X UR5, UPT, UPT, URZ, UR5, URZ, UP0, !UPT ;  /* 0x00000005ff057290 */ /* 0x000fd800087fe4ff */
.L_x_26:
[----:B------:R-:W0:Y:S01]  /*0210*/  LDC.64 R14, c[0x0][0x398] ;  /* 0x0000e600ff0e7b82 */ /* 0x000e220000000a00 */
[----:B------:R-:W-:Y:S02]  /*0220*/  MOV R4, UR4 ;  /* 0x0000000400047c02 */ /* 0x000fe40008000f00 */
[----:B------:R-:W-:-:S03]  /*0230*/  MOV R5, UR5 ;  /* 0x0000000500057c02 */ /* 0x000fc60008000f00 */
[----:B------:R-:W-:-:S05]  /*0240*/  IMAD.WIDE R4, R2, 0x4, R4 ;  /* 0x0000000402047825 */ /* 0x000fca00078e0204 */
[----:B------:R-:W2:Y:S04]  /*0250*/  LDG.E R21, desc[UR6][R4.64+-0x10] ;  /* 0xfffff00604157981 */ /* 0x000ea8000c1e1900 */
[----:B------:R-:W3:Y:S04]  /*0260*/  LDG.E R23, desc[UR6][R4.64+-0xc] ;  /* 0xfffff40604177981 */ /* 0x000ee8000c1e1900 */
[----:B------:R-:W4:Y:S01]  /*0270*/  LDG.E R29, desc[UR6][R4.64+-0x8] ;  /* 0xfffff806041d7981 */ /* 0x000f22000c1e1900 */
[----:B0-----:R-:W-:-:S05]  /*0280*/  IMAD.WIDE R14, R22, 0x4, R14 ;  /* 0x00000004160e7825 */ /* 0x001fca00078e020e */
[----:B------:R0:W2:Y:S01]  /*0290*/  LDG.E R24, desc[UR6][R14.64] ;  /* 0x000000060e187981 */ /* 0x0000a2000c1e1900 */
[----:B------:R-:W-:-:S04]  /*02a0*/  IMAD.WIDE R12, R3, 0x4, R14 ;  /* 0x00000004030c7825 */ /* 0x000fc800078e020e */
[C---:B------:R-:W-:Y:S02]  /*02b0*/  IMAD.WIDE R6, R3.reuse, 0x4, R12 ;  /* 0x0000000403067825 */ /* 0x040fe400078e020c */
[----:B------:R-:W3:Y:S02]  /*02c0*/  LDG.E R12, desc[UR6][R12.64] ;  /* 0x000000060c0c7981 */ /* 0x000ee4000c1e1900 */
[C---:B------:R-:W-:Y:S02]  /*02d0*/  IMAD.WIDE R8, R3.reuse, 0x4, R6 ;  /* 0x0000000403087825 */ /* 0x040fe400078e0206 */
[----:B------:R1:W4:Y:S02]  /*02e0*/  LDG.E R28, desc[UR6][R6.64] ;  /* 0x00000006061c7981 */ /* 0x000324000c1e1900 */
[C---:B------:R-:W-:Y:S02]  /*02f0*/  IMAD.WIDE R10, R3.reuse, 0x4, R8 ;  /* 0x00000004030a7825 */ /* 0x040fe400078e0208 */
[----:B------:R-:W5:Y:S02]  /*0300*/  LDG.E R8, desc[UR6][R8.64] ;  /* 0x0000000608087981 */ /* 0x000f64000c1e1900 */
[----:B0-----:R-:W-:-:S05]  /*0310*/  IMAD.WIDE R14, R3, 0x4, R10 ;  /* 0x00000004030e7825 */ /* 0x001fca00078e020a */
[----:B------:R-:W5:Y:S04]  /*0320*/  LDG.E R13, desc[UR6][R14.64] ;  /* 0x000000060e0d7981 */ /* 0x000f68000c1e1900 */
[----:B------:R-:W5:Y:S04]  /*0330*/  LDG.E R9, desc[UR6][R10.64] ;  /* 0x000000060a097981 */ /* 0x000f68000c1e1900 */
[----:B------:R-:W5:Y:S04]  /*0340*/  LDG.E R11, desc[UR6][R4.64+-0x4] ;  /* 0xfffffc06040b7981 */ /* 0x000f68000c1e1900 */
[----:B------:R-:W5:Y:S01]  /*0350*/  LDG.E R10, desc[UR6][R4.64+0x8] ;  /* 0x00000806040a7981 */ /* 0x000f62000c1e1900 */
[----:B--2---:R-:W-:Y:S01]  /*0360*/  FFMA R24, R21, R24, R26 ;  /* 0x0000001815187223 */ /* 0x004fe2000000001a */
[----:B------:R-:W-:-:S02]  /*0370*/  IMAD.WIDE R26, R3, 0x4, R14 ;  /* 0x00000004031a7825 */ /* 0x000fc400078e020e */
[----:B------:R-:W2:Y:S04]  /*0380*/  LDG.E R21, desc[UR6][R4.64] ;  /* 0x0000000604157981 */ /* 0x000ea8000c1e1900 */
[----:B------:R-:W2:Y:S01]  /*0390*/  LDG.E R14, desc[UR6][R4.64+0x4] ;  /* 0x00000406040e7981 */ /* 0x000ea2000c1e1900 */
[----:B-1----:R-:W-:-:S03]  /*03a0*/  IMAD.WIDE R6, R3, 0x4, R26 ;  /* 0x0000000403067825 */ /* 0x002fc600078e021a */
[----:B------:R-:W2:Y:S04]  /*03b0*/  LDG.E R15, desc[UR6][R4.64+0xc] ;  /* 0x00000c06040f7981 */ /* 0x000ea8000c1e1900 */
[----:B------:R-:W2:Y:S04]  /*03c0*/  LDG.E R6, desc[UR6][R6.64] ;  /* 0x0000000606067981 */ /* 0x000ea8000c1e1900 */
[----:B------:R-:W2:Y:S01]  /*03d0*/  LDG.E R5, desc[UR6][R26.64] ;  /* 0x000000061a057981 */ /* 0x000ea2000c1e1900 */
[----:B---3--:R-:W-:Y:S01]  /*03e0*/  FFMA R12, R23, R12, R24 ;  /* 0x0000000c170c7223 */ /* 0x008fe20000000018 */
[----:B------:R-:W-:-:S03]  /*03f0*/  IADD3 R20, PT, PT, R20, 0x8, RZ ;  /* 0x0000000814147810 */ /* 0x000fc60007ffe0ff */
[----:B----4-:R-:W-:Y:S01]  /*0400*/  FFMA R12, R29, R28, R12 ;  /* 0x0000001c1d0c7223 */ /* 0x010fe2000000000c */
[----:B------:R-:W-:Y:S02]  /*0410*/  ISETP.NE.AND P1, PT, R20, RZ, PT ;  /* 0x000000ff1400720c */ /* 0x000fe40003f25270 */
[----:B------:R-:W-:Y:S01]  /*0420*/  LEA R22, R3, R22, 0x3 ;  /* 0x0000001603167211 */ /* 0x000fe200078e18ff */
[----:B-----5:R-:W-:Y:S01]  /*0430*/  FFMA R8, R11, R8, R12 ;  /* 0x000000080b087223 */ /* 0x020fe2000000000c */
[----:B------:R-:W-:-:S03]  /*0440*/  IADD3 R2, PT, PT, R2, 0x8, RZ ;  /* 0x0000000802027810 */ /* 0x000fc60007ffe0ff */
[----:B--2---:R-:W-:-:S04]  /*0450*/  FFMA R9, R21, R9, R8 ;  /* 0x0000000915097223 */ /* 0x004fc80000000008 */
[----:B------:R-:W-:-:S04]  /*0460*/  FFMA R9, R14, R13, R9 ;  /* 0x0000000d0e097223 */ /* 0x000fc80000000009 */
[----:B------:R-:W-:-:S04]  /*0470*/  FFMA R10, R10, R5, R9 ;  /* 0x000000050a0a7223 */ /* 0x000fc80000000009 */
[----:B------:R-:W-:Y:S01]  /*0480*/  FFMA R26, R15, R6, R10 ;  /* 0x000000060f1a7223 */ /* 0x000fe2000000000a */
[----:B------:R-:W-:Y:S06]  /*0490*/  @P1 BRA `(.L_x_26) ;  /* 0xfffffffc005c1947 */ /* 0x000fec000383ffff */
.L_x_25:
[----:B------:R-:W-:Y:S05]  /*04a0*/  @!P0 BRA `(.L_x_24) ;  /* 0x0000000000d48947 */ /* 0x000fea0003800000 */
[----:B------:R-:W-:Y:S02]  /*04b0*/  ISETP.GE.U32.AND P0, PT, R25, 0x4, PT ;  /* 0x000000041900780c */ /* 0x000fe40003f06070 */
[----:B------:R-:W-:-:S04]  /*04c0*/  LOP3.LUT R2, R17, 0x3, RZ, 0xc0, !PT ;  /* 0x0000000311027812 */ /* 0x000fc800078ec0ff */
[----:B------:R-:W-:-:S07]  /*04d0*/  ISETP.NE.AND P1, PT, R2, RZ, PT ;  /* 0x000000ff0200720c */ /* 0x000fce0003f25270 */
[----:B------:R-:W-:Y:S06]  /*04e0*/  @!P0 BRA `(.L_x_27) ;  /* 0x0000000000588947 */ /* 0x000fec0003800000 */
[----:B------:R-:W0:Y:S01]  /*04f0*/  LDC.64 R10, c[0x0][0x398] ;  /* 0x0000e600ff0a7b82 */ /* 0x000e220000000a00 */
[----:B------:R-:W-:Y:S01]  /*0500*/  IMAD R9, R19, R3, R16 ;  /* 0x0000000313097224 */ /* 0x000fe200078e0210 */
[----:B------:R-:W-:-:S06]  /*0510*/  IADD3 R7, PT, PT, R18, R19, RZ ;  /* 0x0000001312077210 */ /* 0x000fcc0007ffe0ff */
[----:B------:R-:W1:Y:S01]  /*0520*/  LDC.64 R4, c[0x0][0x390] ;  /* 0x0000e400ff047b82 */ /* 0x000e620000000a00 */
[----:B0-----:R-:W-:-:S04]  /*0530*/  IMAD.WIDE R10, R9, 0x4, R10 ;  /* 0x00000004090a7825 */ /* 0x001fc800078e020a */
[----:B------:R-:W-:Y:S02]  /*0540*/  IMAD.WIDE R12, R3, 0x4, R10 ;  /* 0x00000004030c7825 */ /* 0x000fe400078e020a */
[----:B------:R-:W2:Y:S02]  /*0550*/  LDG.E R10, desc[UR6][R10.64] ;  /* 0x000000060a0a7981 */ /* 0x000ea4000c1e1900 */
[----:B-1----:R-:W-:-:S04]  /*0560*/  IMAD.WIDE R4, R7, 0x4, R4 ;  /* 0x0000000407047825 */ /* 0x002fc800078e0204 */
[C---:B------:R-:W-:Y:S01]  /*0570*/  IMAD.WIDE R6, R3.reuse, 0x4, R12 ;  /* 0x0000000403067825 */ /* 0x040fe200078e020c */
[----:B------:R-:W2:Y:S04]  /*0580*/  LDG.E R15, desc[UR6][R4.64] ;  /* 0x00000006040f7981 */ /* 0x000ea8000c1e1900 */
[----:B------:R-:W3:Y:S01]  /*0590*/  LDG.E R12, desc[UR6][R12.64] ;  /* 0x000000060c0c7981 */ /* 0x000ee2000c1e1900 */
[----:B------:R-:W-:-:S03]  /*05a0*/  IMAD.WIDE R8, R3, 0x4, R6 ;  /* 0x0000000403087825 */ /* 0x000fc600078e0206 */
[----:B------:R-:W3:Y:S04]  /*05b0*/  LDG.E R14, desc[UR6][R4.64+0x4] ;  /* 0x00000406040e7981 */ /* 0x000ee8000c1e1900 */
[----:B------:R-:W4:Y:S04]  /*05c0*/  LDG.E R20, desc[UR6][R6.64] ;  /* 0x0000000606147981 */ /* 0x000f28000c1e1900 */
[----:B------:R-:W4:Y:S04]  /*05d0*/  LDG.E R21, desc[UR6][R4.64+0x8] ;  /* 0x0000080604157981 */ /* 0x000f28000c1e1900 */
[----:B------:R-:W5:Y:S04]  /*05e0*/  LDG.E R23, desc[UR6][R4.64+0xc] ;  /* 0x00000c0604177981 */ /* 0x000f68000c1e1900 */
[----:B------:R-:W5:Y:S01]  /*05f0*/  LDG.E R8, desc[UR6][R8.64] ;  /* 0x0000000608087981 */ /* 0x000f62000c1e1900 */
[----:B------:R-:W-:Y:S01]  /*0600*/  IADD3 R19, PT, PT, R19, 0x4, RZ ;  /* 0x0000000413137810 */ /* 0x000fe20007ffe0ff */
[----:B--2---:R-:W-:-:S04]  /*0610*/  FFMA R15, R15, R10, R26 ;  /* 0x0000000a0f0f7223 */ /* 0x004fc8000000001a */
[----:B---3--:R-:W-:-:S04]  /*0620*/  FFMA R14, R14, R12, R15 ;  /* 0x0000000c0e0e7223 */ /* 0x008fc8000000000f */
[----:B----4-:R-:W-:-:S04]  /*0630*/  FFMA R14, R21, R20, R14 ;  /* 0x00000014150e7223 */ /* 0x010fc8000000000e */
[----:B-----5:R-:W-:-:S07]  /*0640*/  FFMA R26, R23, R8, R14 ;  /* 0x00000008171a7223 */ /* 0x020fce000000000e */
.L_x_27:
[----:B------:R-:W-:Y:S05]  /*0650*/  @!P1 BRA `(.L_x_24) ;  /* 0x0000000000689947 */ /* 0x000fea0003800000 */
[----:B------:R-:W0:Y:S01]  /*0660*/  LDC.64 R10, c[0x0][0x398] ;  /* 0x0000e600ff0a7b82 */ /* 0x000e220000000a00 */
[----:B------:R-:W-:Y:S02]  /*0670*/  ISETP.NE.AND P0, PT, R2, 0x1, PT ;  /* 0x000000010200780c */ /* 0x000fe40003f05270 */
[----:B------:R-:W-:-:S04]  /*0680*/  LOP3.LUT R17, R17, 0x1, RZ, 0xc0, !PT ;  /* 0x0000000111117812 */ /* 0x000fc800078ec0ff */
[----:B------:R-:W-:Y:S01]  /*0690*/  ISETP.NE.U32.AND P1, PT, R17, 0x1, PT ;  /* 0x000000011100780c */ /* 0x000fe20003f25070 */
[----:B------:R-:W1:Y:S06]  /*06a0*/  LDC.64 R8, c[0x0][0x390] ;  /* 0x0000e400ff087b82 */ /* 0x000e6c0000000a00 */
[C---:B------:R-:W-:Y:S01]  /*06b0*/  @P0 IMAD R15, R19.reuse, R3, R16 ;  /* 0x00000003130f0224 */ /* 0x040fe200078e0210 */
[----:B------:R-:W-:Y:S01]  /*06c0*/  @P0 IADD3 R13, PT, PT, R18, R19, RZ ;  /* 0x00000013120d0210 */ /* 0x000fe20007ffe0ff */
[----:B------:R-:W2:Y:S01]  /*06d0*/  LDC.64 R6, c[0x0][0x390] ;  /* 0x0000e400ff067b82 */ /* 0x000ea20000000a00 */
[----:B------:R-:W-:-:S07]  /*06e0*/  @P0 IADD3 R19, PT, PT, R19, 0x2, RZ ;  /* 0x0000000213130810 */ /* 0x000fce0007ffe0ff */
[----:B------:R-:W3:Y:S01]  /*06f0*/  LDC.64 R4, c[0x0][0x398] ;  /* 0x0000e600ff047b82 */ /* 0x000ee20000000a00 */
[----:B0-----:R-:W-:Y:S01]  /*0700*/  @P0 IMAD.WIDE R10, R15, 0x4, R10 ;  /* 0x000000040f0a0825 */ /* 0x001fe200078e020a */
[----:B------:R-:W-:-:S03]  /*0710*/  @!P1 IADD3 R15, PT, PT, R18, R19, RZ ;  /* 0x00000013120f9210 */ /* 0x000fc60007ffe0ff */
[----:B------:R-:W-:Y:S01]  /*0720*/  @!P1 IMAD R19, R19, R3, R16 ;  /* 0x0000000313139224 */ /* 0x000fe200078e0210 */
[----:B------:R-:W4:Y:S01]  /*0730*/  @P0 LDG.E R2, desc[UR6][R10.64] ;  /* 0x000000060a020981 */ /* 0x000f22000c1e1900 */
[----:B-1----:R-:W-:-:S04]  /*0740*/  @P0 IMAD.WIDE R8, R13, 0x4, R8 ;  /* 0x000000040d080825 */ /* 0x002fc800078e0208 */
[----:B------:R-:W-:Y:S01]  /*0750*/  @P0 IMAD.WIDE R12, R3, 0x4, R10 ;  /* 0x00000004030c0825 */ /* 0x000fe200078e020a */
[----:B------:R-:W4:Y:S03]  /*0760*/  @P0 LDG.E R17, desc[UR6][R8.64] ;  /* 0x0000000608110981 */ /* 0x000f26000c1e1900 */
[----:B--2---:R-:W-:Y:S01]  /*0770*/  @!P1 IMAD.WIDE R6, R15, 0x4, R6 ;  /* 0x000000040f069825 */ /* 0x004fe200078e0206 */
[----:B------:R-:W2:Y:S04]  /*0780*/  @P0 LDG.E R21, desc[UR6][R8.64+0x4] ;  /* 0x0000040608150981 */ /* 0x000ea8000c1e1900 */
[----:B------:R-:W2:Y:S01]  /*0790*/  @P0 LDG.E R12, desc[UR6][R12.64] ;  /* 0x000000060c0c0981 */ /* 0x000ea2000c1e1900 */
[----:B---3--:R-:W-:-:S03]  /*07a0*/  @!P1 IMAD.WIDE R4, R19, 0x4, R4 ;  /* 0x0000000413049825 */ /* 0x008fc600078e0204 */
[----:B------:R-:W3:Y:S04]  /*07b0*/  @!P1 LDG.E R7, desc[UR6][R6.64] ;  /* 0x0000000606079981 */ /* 0x000ee8000c1e1900 */
[----:B------:R-:W3:Y:S01]  /*07c0*/  @!P1 LDG.E R4, desc[UR6][R4.64] ;  /* 0x0000000604049981 */ /* 0x000ee2000c1e1900 */
[----:B----4-:R-:W-:-:S04]  /*07d0*/  @P0 FFMA R2, R17, R2, R26 ;  /* 0x0000000211020223 */ /* 0x010fc8000000001a */
[----:B--2---:R-:W-:-:S04]  /*07e0*/  @P0 FFMA R26, R21, R12, R2 ;  /* 0x0000000c151a0223 */ /* 0x004fc80000000002 */
[----:B---3--:R-:W-:-:S07]  /*07f0*/  @!P1 FFMA R26, R7, R4, R26 ;  /* 0x00000004071a9223 */ /* 0x008fce000000001a */
.L_x_24:
[----:B------:R-:W0:Y:S01]  /*0800*/  LDC.64 R4, c[0x0][0x3a0] ;  /* 0x0000e800ff047b82 */ /* 0x000e220000000a00 */
[----:B------:R-:W-:-:S04]  /*0810*/  IMAD R3, R0, R3, R16 ;  /* 0x0000000300037224 */ /* 0x000fc800078e0210 */
[----:B0-----:R-:W-:-:S05]  /*0820*/  IMAD.WIDE R2, R3, 0x4, R4 ;  /* 0x0000000403027825 */ /* 0x001fca00078e0204 */
[----:B------:R-:W-:Y:S01]  /*0830*/  STG.E desc[UR6][R2.64], R26 ;  /* 0x0000001a02007986 */ /* 0x000fe2000c101906 */
[----:B------:R-:W-:Y:S05]  /*0840*/  EXIT ;  /* 0x000000000000794d */ /* 0x000fea0003800000 */
.L_x_28:
        /* <DEDUP_REMOVED lines=11> */
.L_x_30:


//--------------------- .nv.global.init           --------------------------
	.section	.nv.global.init,"aw",@progbits
.nv.global.init:
	.type		$str$2,@object
	.size		$str$2,($str$6 - $str$2)
$str$2:
        /*0000*/ 	.byte	0x2f, 0x74, 0x6d, 0x70, 0x2f, 0x73, 0x61, 0x73, 0x73, 0x5f, 0x63, 0x75, 0x5f, 0x6e, 0x61, 0x31
        /*0010*/ 	.byte	0x6b, 0x5f, 0x70, 0x75, 0x32, 0x2f, 0x6b, 0x2e, 0x63, 0x75, 0x00
	.type		$str$6,@object
	.size		$str$6,($str - $str$6)
$str$6:
        /*001b*/ 	.byte	0x6d, 0x69, 0x6e, 0x28, 0x42, 0x4c, 0x4f, 0x43, 0x4b, 0x5f, 0x54, 0x49, 0x4c, 0x45, 0x5f, 0x4b
        /*002b*/ 	.byte	0x2c, 0x20, 0x4b, 0x20, 0x2d, 0x20, 0x69, 0x29, 0x20, 0x3d, 0x3d, 0x20, 0x42, 0x4c, 0x4f, 0x43
        /*003b*/ 	.byte	0x4b, 0x5f, 0x54, 0x49, 0x4c, 0x45, 0x5f, 0x4b, 0x00
	.type		$str,@object
	.size		$str,($str$1 - $str)
$str:
        /*0044*/ 	.byte	0x41, 0x73, 0x73, 0x65, 0x72, 0x74, 0x69, 0x6f, 0x6e, 0x20, 0x66, 0x61, 0x69, 0x6c, 0x65, 0x64
        /*0054*/ 	.byte	0x3a, 0x20, 0x25, 0x73, 0x2c, 0x20, 0x66, 0x69, 0x6c, 0x65, 0x3a, 0x20, 0x25, 0x73, 0x2c, 0x20
        /*0064*/ 	.byte	0x6c, 0x69, 0x6e, 0x65, 0x3a, 0x20, 0x25, 0x64, 0x0a, 0x00
	.type		$str$1,@object
	.size		$str$1,($str$3 - $str$1)
$str$1:
        /*006e*/ 	.byte	0x62, 0x6c, 0x6b, 0x5f, 0x64, 0x69, 0x6d, 0x5f, 0x78, 0x20, 0x2a, 0x20, 0x54, 0x48, 0x52, 0x45
        /*007e*/ 	.byte	0x41, 0x44, 0x5f, 0x54, 0x49, 0x4c, 0x45, 0x5f, 0x58, 0x20, 0x3d, 0x3d, 0x20, 0x42, 0x4c, 0x4f
        /*008e*/ 	.byte	0x43, 0x4b, 0x5f, 0x54, 0x49, 0x4c, 0x45, 0x5f, 0x4e, 0x00
	.type		$str$3,@object
	.size		$str$3,($str$8 - $str$3)
$str$3:
        /*0098*/ 	.byte	0x62, 0x6c, 0x6b, 0x5f, 0x64, 0x69, 0x6d, 0x5f, 0x79, 0x20, 0x2a, 0x20, 0x54, 0x48, 0x52, 0x45
        /*00a8*/ 	.byte	0x41, 0x44, 0x5f, 0x54, 0x49, 0x4c, 0x45, 0x5f, 0x59, 0x20, 0x3d, 0x3d, 0x20, 0x42, 0x4c, 0x4f
        /*00b8*/ 	.byte	0x43, 0x4b, 0x5f, 0x54, 0x49, 0x4c, 0x45, 0x5f, 0x4d, 0x00
	.type		$str$8,@object
	.size		$str$8,($str$7 - $str$8)
$str$8:
        /*00c2*/ 	.byte	0x6d, 0x69, 0x6e, 0x28, 0x42, 0x4c, 0x4f, 0x43, 0x4b, 0x5f, 0x54, 0x49, 0x4c, 0x45, 0x5f, 0x4e
        /*00d2*/ 	.byte	0x2c, 0x20, 0x4e, 0x20, 0x2d, 0x20, 0x62, 0x6c, 0x6b, 0x5f, 0x78, 0x20, 0x2a, 0x20, 0x42, 0x4c
        /*00e2*/ 	.byte	0x4f, 0x43, 0x4b, 0x5f, 0x54, 0x49, 0x4c, 0x45, 0x5f, 0x4e, 0x29, 0x20, 0x3d, 0x3d, 0x20, 0x42
        /*00f2*/ 	.byte	0x4c, 0x4f, 0x43, 0x4b, 0x5f, 0x54, 0x49, 0x4c, 0x45, 0x5f, 0x4e, 0x00
	.type		$str$7,@object
	.size		$str$7,(.L_5 - $str$7)
$str$7:
        /*00fe*/ 	.byte	0x6d, 0x69, 0x6e, 0x28, 0x42, 0x4c, 0x4f, 0x43, 0x4b, 0x5f, 0x54, 0x49, 0x4c, 0x45, 0x5f, 0x4d
        /*010e*/ 	.byte	0x2c, 0x20, 0x4d, 0x20, 0x2d, 0x20, 0x62, 0x6c, 0x6b, 0x5f, 0x79, 0x20, 0x2a, 0x20, 0x42, 0x4c
        /*011e*/ 	.byte	0x4f, 0x43, 0x4b, 0x5f, 0x54, 0x49, 0x4c, 0x45, 0x5f, 0x4d, 0x29, 0x20, 0x3d, 0x3d, 0x20, 0x42
        /*012e*/ 	.byte	0x4c, 0x4f, 0x43, 0x4b, 0x5f, 0x54, 0x49, 0x4c, 0x45, 0x5f, 0x4d, 0x00
.L_5:


//--------------------- .nv.shared._Z5sgemmILi128ELi8ELi128ELi8ELi8EEvPfS0_S0_iiiiiiiii --------------------------
	.section	.nv.shared._Z5sgemmILi128ELi8ELi128ELi8ELi8EEvPfS0_S0_iiiiiiiii,"aw",@nobits
	.sectionflags	@""
	.align	4
.nv.shared._Z5sgemmILi128ELi8ELi128ELi8ELi8EEvPfS0_S0_iiiiiiiii:
	.zero		9216


//--------------------- .nv.shared.reserved.0     --------------------------
	.section	.nv.shared.reserved.0,"aw",@nobits
	.weak		__nv_reservedSMEM_offset_0_alias
	.size		__nv_reservedSMEM_offset_0_alias, 0, 64
	.other		__nv_reservedSMEM_offset_0_alias,@"STO_CUDA_RESERVED_SHARED STV_DEFAULT"
__nv_reservedSMEM_offset_0_alias:
	.zero		0
	.zero		64


//--------------------- .nv.constant0._Z5sgemmILi128ELi8ELi128ELi8ELi8EEvPfS0_S0_iiiiiiiii --------------------------
	.section	.nv.constant0._Z5sgemmILi128ELi8ELi128ELi8ELi8EEvPfS0_S0_iiiiiiiii,"a",@progbits
	.sectionflags	@""
	.align	4
.nv.constant0._Z5sgemmILi128ELi8ELi128ELi8ELi8EEvPfS0_S0_iiiiiiiii:
	.zero		956


//--------------------- .nv.constant0._Z8sgemm_v0iiiPfS_S_ --------------------------
	.section	.nv.constant0._Z8sgemm_v0iiiPfS_S_,"a",@progbits
	.sectionflags	@""
	.align	4
.nv.constant0._Z8sgemm_v0iiiPfS_S_:
	.zero		936


//--------------------- SYMBOLS --------------------------

	.type		.nv.reservedSmem.offset0,@object
	.size		.nv.reservedSmem.offset0,0x4
	.type		.nv.reservedSmem.cap,@object
	.size		.nv.reservedSmem.cap,0x4
	.type		vprintf,@function
